def matmul_kernel(
    a_ptr,
    b_ptr,
    c_ptr,
    M,
    N,
    K,
    stride_am,
    stride_ak,
    stride_bk,
    stride_bn,
    stride_cm,
    stride_cn,
    BLOCK_M: tl.constexpr,
    BLOCK_N: tl.constexpr,
    BLOCK_K: tl.constexpr,
    GROUP_M: tl.constexpr,
):
    pid = tl.program_id(axis=0)
    num_pid_m = tl.cdiv(M, BLOCK_M)
    num_pid_n = tl.cdiv(N, BLOCK_N)
    num_pid_in_group = GROUP_M * num_pid_n
    group_id = pid // num_pid_in_group
    first_pid_m = group_id * GROUP_M
    group_size_m = min(num_pid_m - first_pid_m, GROUP_M)
    pid_m = first_pid_m + ((pid % num_pid_in_group) % group_size_m)
    pid_n = (pid % num_pid_in_group) // group_size_m

    offs_am = (pid_m * BLOCK_M + tl.arange(0, BLOCK_M)) % M
    offs_bn = (pid_n * BLOCK_N + tl.arange(0, BLOCK_N)) % N
    offs_k = tl.arange(0, BLOCK_K)
    a_ptrs = a_ptr + offs_am[:, None] * stride_am + offs_k[None, :] * stride_ak
    b_ptrs = b_ptr + offs_k[:, None] * stride_bk + offs_bn[None, :] * stride_bn

    acc = tl.zeros((BLOCK_M, BLOCK_N), dtype=tl.float32)
    for kk in range(0, tl.cdiv(K, BLOCK_K)):
        a = tl.load(a_ptrs, mask=offs_k[None, :] < K - kk * BLOCK_K, other=0.0)
        b = tl.load(b_ptrs, mask=offs_k[:, None] < K - kk * BLOCK_K, other=0.0)
        acc = tl.dot(a, b, acc)
        a_ptrs += BLOCK_K * stride_ak
        b_ptrs += BLOCK_K * stride_bk

    c = acc.to(c_ptr.dtype.element_ty)
    offs_cm = pid_m * BLOCK_M + tl.arange(0, BLOCK_M)
    offs_cn = pid_n * BLOCK_N + tl.arange(0, BLOCK_N)
    c_ptrs = c_ptr + offs_cm[:, None] * stride_cm + offs_cn[None, :] * stride_cn
    mask = (offs_cm[:, None] < M) & (offs_cn[None, :] < N)
    tl.store(c_ptrs, c, mask=mask)

# config = {"BLOCK_K": 64, "BLOCK_M": 128, "BLOCK_N": 256, "GROUP_M": 8, "arch": "sm_100", "dtype": "bf16", "num_ctas": 1, "num_stages": 3, "num_warps": 16}
# arch = sm_100


// ===== COMPILED SASS (sm_100a) =====

	.target	sm_100a

	.elftype	@"ET_EXEC"


//--------------------- .note.nv.tkinfo           --------------------------
	.section	.note.nv.tkinfo,"",@"SHT_NOTE"
	.sectionflags	@"SHF_NOTE_NV_TKINFO"
	.tkinfo
        /*0018*/ 	.word	0x00000081
        /*0030*/ 	.string	""
        /*0030*/ 	.string	"ptxas-blackwell"
        /*0030*/ 	.string	"Cuda compilation tools, release 12.9, V12.9.86"
        /*0030*/ 	.string	"Build cuda_12.9.r12.9/compiler.36037853_0"
        /*0030*/ 	.string	"-v  -suppress-debug-info  -lineinfo  -arch sm_100a "



//--------------------- .note.nv.cuver            --------------------------
	.section	.note.nv.cuver,"",@"SHT_NOTE"
	.sectionflags	@"SHF_NOTE_NV_CUVER"
        /*0018*/ 	.short	0x0001
        /*001a*/ 	.short	0x0064
        /*001c*/ 	.short	0x0001
        /*001e*/ 	.short	0x0000
        /*0020*/ 	.short	0x0001
        /*0022*/ 	.short	0x0000


//--------------------- .nv.info                  --------------------------
	.section	.nv.info,"",@"SHT_CUDA_INFO"
	.align	4


	//----- nvinfo : EIATTR_REGCOUNT
	.align		4
        /*0000*/ 	.byte	0x04, 0x2f
        /*0002*/ 	.short	(.L_1 - .L_0)
	.align		4
.L_0:
        /*0004*/ 	.word	index@(matmul_kernel)
        /*0008*/ 	.word	0x00000080


	//----- nvinfo : EIATTR_FRAME_SIZE
	.align		4
.L_1:
        /*000c*/ 	.byte	0x04, 0x11
        /*000e*/ 	.short	(.L_3 - .L_2)
	.align		4
.L_2:
        /*0010*/ 	.word	index@(matmul_kernel)
        /*0014*/ 	.word	0x00000178


	//----- nvinfo : EIATTR_MIN_STACK_SIZE
	.align		4
.L_3:
        /*0018*/ 	.byte	0x04, 0x12
        /*001a*/ 	.short	(.L_5 - .L_4)
	.align		4
.L_4:
        /*001c*/ 	.word	index@(matmul_kernel)
        /*0020*/ 	.word	0x00000178
.L_5:


//--------------------- .nv.info.matmul_kernel    --------------------------
	.section	.nv.info.matmul_kernel,"",@"SHT_CUDA_INFO"
	.sectionflags	@""
	.align	4


	//----- nvinfo : EIATTR_CUDA_API_VERSION
	.align		4
        /*0000*/ 	.byte	0x04, 0x37
        /*0002*/ 	.short	(.L_7 - .L_6)
.L_6:
        /*0004*/ 	.word	0x00000081


	//----- nvinfo : EIATTR_KPARAM_INFO
	.align		4
.L_7:
        /*0008*/ 	.byte	0x04, 0x17
        /*000a*/ 	.short	(.L_9 - .L_8)
.L_8:
        /*000c*/ 	.word	0x00000000
        /*0010*/ 	.short	0x000d
        /*0012*/ 	.short	0x0048
        /*0014*/ 	.byte	0x00, 0xf4, 0x21, 0x00


	//----- nvinfo : EIATTR_KPARAM_INFO
	.align		4
.L_9:
        /*0018*/ 	.byte	0x04, 0x17
        /*001a*/ 	.short	(.L_11 - .L_10)
.L_10:
        /*001c*/ 	.word	0x00000000
        /*0020*/ 	.short	0x000c
        /*0022*/ 	.short	0x0040
        /*0024*/ 	.byte	0x00, 0xf4, 0x21, 0x00


	//----- nvinfo : EIATTR_KPARAM_INFO
	.align		4
.L_11:
        /*0028*/ 	.byte	0x04, 0x17
        /*002a*/ 	.short	(.L_13 - .L_12)
.L_12:
        /*002c*/ 	.word	0x00000000
        /*0030*/ 	.short	0x000b
        /*0032*/ 	.short	0x0038
        /*0034*/ 	.byte	0x00, 0xf0, 0x11, 0x00


	//----- nvinfo : EIATTR_KPARAM_INFO
	.align		4
.L_13:
        /*0038*/ 	.byte	0x04, 0x17
        /*003a*/ 	.short	(.L_15 - .L_14)
.L_14:
        /*003c*/ 	.word	0x00000000
        /*0040*/ 	.short	0x000a
        /*0042*/ 	.short	0x0034
        /*0044*/ 	.byte	0x00, 0xf0, 0x11, 0x00


	//----- nvinfo : EIATTR_KPARAM_INFO
	.align		4
.L_15:
        /*0048*/ 	.byte	0x04, 0x17
        /*004a*/ 	.short	(.L_17 - .L_16)
.L_16:
        /*004c*/ 	.word	0x00000000
        /*0050*/ 	.short	0x0009
        /*0052*/ 	.short	0x0030
        /*0054*/ 	.byte	0x00, 0xf0, 0x11, 0x00


	//----- nvinfo : EIATTR_KPARAM_INFO
	.align		4
.L_17:
        /*0058*/ 	.byte	0x04, 0x17
        /*005a*/ 	.short	(.L_19 - .L_18)
.L_18:
        /*005c*/ 	.word	0x00000000
        /*0060*/ 	.short	0x0008
        /*0062*/ 	.short	0x002c
        /*0064*/ 	.byte	0x00, 0xf0, 0x11, 0x00


	//----- nvinfo : EIATTR_KPARAM_INFO
	.align		4
.L_19:
        /*0068*/ 	.byte	0x04, 0x17
        /*006a*/ 	.short	(.L_21 - .L_20)
.L_20:
        /*006c*/ 	.word	0x00000000
        /*0070*/ 	.short	0x0007
        /*0072*/ 	.short	0x0028
        /*0074*/ 	.byte	0x00, 0xf0, 0x11, 0x00


	//----- nvinfo : EIATTR_KPARAM_INFO
	.align		4
.L_21:
        /*0078*/ 	.byte	0x04, 0x17
        /*007a*/ 	.short	(.L_23 - .L_22)
.L_22:
        /*007c*/ 	.word	0x00000000
        /*0080*/ 	.short	0x0006
        /*0082*/ 	.short	0x0024
        /*0084*/ 	.byte	0x00, 0xf0, 0x11, 0x00


	//----- nvinfo : EIATTR_KPARAM_INFO
	.align		4
.L_23:
        /*0088*/ 	.byte	0x04, 0x17
        /*008a*/ 	.short	(.L_25 - .L_24)
.L_24:
        /*008c*/ 	.word	0x00000000
        /*0090*/ 	.short	0x0005
        /*0092*/ 	.short	0x0020
        /*0094*/ 	.byte	0x00, 0xf0, 0x11, 0x00


	//----- nvinfo : EIATTR_KPARAM_INFO
	.align		4
.L_25:
        /*0098*/ 	.byte	0x04, 0x17
        /*009a*/ 	.short	(.L_27 - .L_26)
.L_26:
        /*009c*/ 	.word	0x00000000
        /*00a0*/ 	.short	0x0004
        /*00a2*/ 	.short	0x001c
        /*00a4*/ 	.byte	0x00, 0xf0, 0x11, 0x00


	//----- nvinfo : EIATTR_KPARAM_INFO
	.align		4
.L_27:
        /*00a8*/ 	.byte	0x04, 0x17
        /*00aa*/ 	.short	(.L_29 - .L_28)
.L_28:
        /*00ac*/ 	.word	0x00000000
        /*00b0*/ 	.short	0x0003
        /*00b2*/ 	.short	0x0018
        /*00b4*/ 	.byte	0x00, 0xf0, 0x11, 0x00


	//----- nvinfo : EIATTR_KPARAM_INFO
	.align		4
.L_29:
        /*00b8*/ 	.byte	0x04, 0x17
        /*00ba*/ 	.short	(.L_31 - .L_30)
.L_30:
        /*00bc*/ 	.word	0x00000000
        /*00c0*/ 	.short	0x0002
        /*00c2*/ 	.short	0x0010
        /*00c4*/ 	.byte	0x00, 0xf4, 0x21, 0x00


	//----- nvinfo : EIATTR_KPARAM_INFO
	.align		4
.L_31:
        /*00c8*/ 	.byte	0x04, 0x17
        /*00ca*/ 	.short	(.L_33 - .L_32)
.L_32:
        /*00cc*/ 	.word	0x00000000
        /*00d0*/ 	.short	0x0001
        /*00d2*/ 	.short	0x0008
        /*00d4*/ 	.byte	0x00, 0xf4, 0x21, 0x00


	//----- nvinfo : EIATTR_KPARAM_INFO
	.align		4
.L_33:
        /*00d8*/ 	.byte	0x04, 0x17
        /*00da*/ 	.short	(.L_35 - .L_34)
.L_34:
        /*00dc*/ 	.word	0x00000000
        /*00e0*/ 	.short	0x0000
        /*00e2*/ 	.short	0x0000
        /*00e4*/ 	.byte	0x00, 0xf4, 0x21, 0x00


	//----- nvinfo : EIATTR_SPARSE_MMA_MASK
	.align		4
.L_35:
        /*00e8*/ 	.byte	0x03, 0x50
        /*00ea*/ 	.short	0x0000


	//----- nvinfo : EIATTR_MAXREG_COUNT
	.align		4
        /*00ec*/ 	.byte	0x03, 0x1b
        /*00ee*/ 	.short	0x0080


	//----- nvinfo : EIATTR_NUM_BARRIERS
	.align		4
        /*00f0*/ 	.byte	0x02, 0x4c
        /*00f2*/ 	.byte	0x01
	.zero		1


	//----- nvinfo : EIATTR_ANNOTATIONS
	.align		4
        /*00f4*/ 	.byte	0x04, 0x55
        /*00f6*/ 	.short	(.L_37 - .L_36)


	//   ....[0]....
.L_36:
        /*00f8*/ 	.word	0x00000001
        /*00fc*/ 	.byte	0x30, 0x06, 0x00, 0x00, 0x01, 0x00, 0x00, 0x00, 0x50, 0x06, 0x00, 0x00, 0x01, 0x00, 0x00, 0x00
        /* <DEDUP_REMOVED lines=79> */
        /*05fc*/ 	.byte	0x70, 0x5c, 0x00, 0x00, 0x01, 0x00, 0x00, 0x00, 0xc0, 0x5c, 0x00, 0x00


	//----- nvinfo : EIATTR_VRC_CTA_INIT_COUNT
	.align		4
.L_37:
        /*0608*/ 	.byte	0x02, 0x4a
	.zero		1
	.zero		1


	//----- nvinfo : EIATTR_EXIT_INSTR_OFFSETS
	.align		4
        /*060c*/ 	.byte	0x04, 0x1c
        /*060e*/ 	.short	(.L_39 - .L_38)


	//   ....[0]....
.L_38:
        /*0610*/ 	.word	0x00007af0


	//   ....[1]....
        /*0614*/ 	.word	0x00007b20


	//----- nvinfo : EIATTR_REQNTID
	.align		4
.L_39:
        /*0618*/ 	.byte	0x04, 0x10
        /*061a*/ 	.short	(.L_41 - .L_40)
.L_40:
        /*061c*/ 	.word	0x00000200
        /*0620*/ 	.word	0x00000001
        /*0624*/ 	.word	0x00000001


	//----- nvinfo : EIATTR_CBANK_PARAM_SIZE
	.align		4
.L_41:
        /*0628*/ 	.byte	0x03, 0x19
        /*062a*/ 	.short	0x0050


	//----- nvinfo : EIATTR_PARAM_CBANK
	.align		4
        /*062c*/ 	.byte	0x04, 0x0a
        /*062e*/ 	.short	(.L_43 - .L_42)
	.align		4
.L_42:
        /*0630*/ 	.word	index@(.nv.constant0.matmul_kernel)
        /*0634*/ 	.short	0x0380
        /*0636*/ 	.short	0x0050


	//----- nvinfo : EIATTR_SW_WAR
	.align		4
.L_43:
        /*0638*/ 	.byte	0x04, 0x36
        /*063a*/ 	.short	(.L_45 - .L_44)
.L_44:
        /*063c*/ 	.word	0x00000008
.L_45:


//--------------------- .nv.compat                --------------------------
	.section	.nv.compat,"",@"SHT_CUDA_COMPAT_INFO"
	.align	4
        /*0000*/ 	.byte	0x02, 0x02, 0x01, 0x00, 0x02, 0x05, 0x05, 0x00, 0x02, 0x03, 0x00, 0x00, 0x02, 0x06, 0x01, 0x00


//--------------------- .nv.callgraph             --------------------------
	.section	.nv.callgraph,"",@"SHT_CUDA_CALLGRAPH"
	.align	4
	.sectionentsize	8
	.align		4
        /*0000*/ 	.word	0x00000000
	.align		4
        /*0004*/ 	.word	0xffffffff
	.align		4
        /*0008*/ 	.word	0x00000000
	.align		4
        /*000c*/ 	.word	0xfffffffe
	.align		4
        /*0010*/ 	.word	0x00000000
	.align		4
        /*0014*/ 	.word	0xfffffffd
	.align		4
        /*0018*/ 	.word	0x00000000
	.align		4
        /*001c*/ 	.word	0xfffffffc


//--------------------- .text.matmul_kernel       --------------------------
	.section	.text.matmul_kernel,"ax",@progbits
	.align	128
        .global         matmul_kernel
        .type           matmul_kernel,@function
        .size           matmul_kernel,(.L_x_3 - matmul_kernel)
        .other          matmul_kernel,@"STO_CUDA_ENTRY STV_DEFAULT"
matmul_kernel:
.text.matmul_kernel:
[----:B------:R-:W0:Y:S08]  /*0000*/  LDC R1, c[0x0][0x37c] ;  /* 0x0000df00ff017b82 */ /* 0x000e300000000800 */
[----:B------:R-:W1:Y:S01]  /*0010*/  LDC.64 R26, c[0x0][0x398] ;  /* 0x0000e600ff1a7b82 */ /* 0x000e620000000a00 */
[----:B------:R-:W2:Y:S01]  /*0020*/  S2R R5, SR_CTAID.X ;  /* 0x0000000000057919 */ /* 0x000ea20000002500 */
[----:B------:R-:W3:Y:S01]  /*0030*/  LDCU UR4, c[0x0][0x3a0] ;  /* 0x00007400ff0477ac */ /* 0x000ee20008000800 */
[----:B0-----:R-:W-:Y:S01]  /*0040*/  VIADD R1, R1, 0xfffffe88 ;  /* 0xfffffe8801017836 */ /* 0x001fe20000000000 */
[----:B------:R-:W-:-:S02]  /*0050*/  CS2R R52, SRZ ;  /* 0x0000000000347805 */ /* 0x000fc4000001ff00 */
[----:B------:R-:W-:Y:S02]  /*0060*/  CS2R R14, SRZ ;  /* 0x00000000000e7805 */ /* 0x000fe4000001ff00 */
[----:B------:R-:W-:Y:S02]  /*0070*/  CS2R R56, SRZ ;  /* 0x0000000000387805 */ /* 0x000fe4000001ff00 */
[----:B------:R-:W-:Y:S01]  /*0080*/  CS2R R16, SRZ ;  /* 0x0000000000107805 */ /* 0x000fe2000001ff00 */
[----:B------:R-:W0:Y:S01]  /*0090*/  S2UR UR6, SR_CgaCtaId ;  /* 0x00000000000679c3 */ /* 0x000e220000008800 */
[----:B------:R-:W-:Y:S02]  /*00a0*/  CS2R R108, SRZ ;  /* 0x00000000006c7805 */ /* 0x000fe4000001ff00 */
[----:B------:R-:W-:Y:S02]  /*00b0*/  CS2R R18, SRZ ;  /* 0x0000000000127805 */ /* 0x000fe4000001ff00 */
[----:B------:R-:W-:-:S02]  /*00c0*/  CS2R R76, SRZ ;  /* 0x00000000004c7805 */ /* 0x000fc4000001ff00 */
[----:B------:R-:W-:Y:S02]  /*00d0*/  CS2R R20, SRZ ;  /* 0x0000000000147805 */ /* 0x000fe4000001ff00 */
[----:B------:R-:W-:Y:S02]  /*00e0*/  CS2R R54, SRZ ;  /* 0x0000000000367805 */ /* 0x000fe4000001ff00 */
[----:B------:R-:W-:Y:S02]  /*00f0*/  CS2R R12, SRZ ;  /* 0x00000000000c7805 */ /* 0x000fe4000001ff00 */
[----:B------:R-:W-:Y:S02]  /*0100*/  CS2R R58, SRZ ;  /* 0x00000000003a7805 */ /* 0x000fe4000001ff00 */
[----:B------:R-:W-:Y:S02]  /*0110*/  CS2R R110, SRZ ;  /* 0x00000000006e7805 */ /* 0x000fe4000001ff00 */
[----:B------:R-:W-:Y:S01]  /*0120*/  CS2R R78, SRZ ;  /* 0x00000000004e7805 */ /* 0x000fe2000001ff00 */
[----:B------:R-:W-:Y:S01]  /*0130*/  UMOV UR5, 0x400 ;  /* 0x0000040000057882 */ /* 0x000fe20000000000 */
[----:B------:R-:W4:Y:S01]  /*0140*/  LDCU.64 UR8, c[0x0][0x358] ;  /* 0x00006b00ff0877ac */ /* 0x000f220008000a00 */
[----:B---3--:R-:W-:Y:S01]  /*0150*/  UIADD3 UR4, UPT, UPT, UR4, 0x3f, URZ ;  /* 0x0000003f04047890 */ /* 0x008fe2000fffe0ff */
[----:B-1----:R-:W-:-:S03]  /*0160*/  VIADD R0, R27, 0xff ;  /* 0x000000ff1b007836 */ /* 0x002fc60000000000 */
[----:B------:R-:W-:Y:S02]  /*0170*/  UISETP.GE.AND UP0, UPT, UR4, 0x40, UPT ;  /* 0x000000400400788c */ /* 0x000fe4000bf06270 */
[----:B------:R-:W-:Y:S01]  /*0180*/  SHF.R.S32.HI R3, RZ, 0x1f, R0 ;  /* 0x0000001fff037819 */ /* 0x000fe20000011400 */
[----:B0-----:R-:W-:-:S03]  /*0190*/  ULEA UR5, UR6, UR5, 0x18 ;  /* 0x0000000506057291 */ /* 0x001fc6000f8ec0ff */
[----:B------:R-:W-:Y:S02]  /*01a0*/  LEA.HI R3, R3, R0, RZ, 0x8 ;  /* 0x0000000003037211 */ /* 0x000fe400078f40ff */
[----:B--2---:R-:W-:Y:S02]  /*01b0*/  IABS R8, R5 ;  /* 0x0000000500087213 */ /* 0x004fe40000000000 */
[----:B------:R-:W-:-:S05]  /*01c0*/  SHF.R.S32.HI R3, RZ, 0x8, R3 ;  /* 0x00000008ff037819 */ /* 0x000fca0000011403 */
[----:B------:R-:W-:-:S05]  /*01d0*/  IMAD.SHL.U32 R4, R3, 0x8, RZ ;  /* 0x0000000803047824 */ /* 0x000fca00078e00ff */
[-C--:B------:R-:W-:Y:S02]  /*01e0*/  IABS R7, R4.reuse ;  /* 0x0000000400077213 */ /* 0x080fe40000000000 */
[----:B------:R-:W-:Y:S02]  /*01f0*/  IABS R10, R4 ;  /* 0x00000004000a7213 */ /* 0x000fe40000000000 */
[----:B------:R-:W0:Y:S08]  /*0200*/  I2F.RP R0, R7 ;  /* 0x0000000700007306 */ /* 0x000e300000209400 */
[----:B0-----:R-:W0:Y:S02]  /*0210*/  MUFU.RCP R0, R0 ;  /* 0x0000000000007308 */ /* 0x001e240000001000 */
[----:B0-----:R-:W-:-:S02]  /*0220*/  VIADD R2, R0, 0xffffffe ;  /* 0x0ffffffe00027836 */ /* 0x001fc40000000000 */
[----:B------:R-:W-:-:S04]  /*0230*/  IMAD.MOV R0, RZ, RZ, -R10 ;  /* 0x000000ffff007224 */ /* 0x000fc800078e0a0a */
[----:B------:R0:W1:Y:S02]  /*0240*/  F2I.FTZ.U32.TRUNC.NTZ R3, R2 ;  /* 0x0000000200037305 */ /* 0x000064000021f000 */
[----:B0-----:R-:W-:Y:S02]  /*0250*/  IMAD.MOV.U32 R2, RZ, RZ, RZ ;  /* 0x000000ffff027224 */ /* 0x001fe400078e00ff */
[----:B-1----:R-:W-:-:S04]  /*0260*/  IMAD.MOV R6, RZ, RZ, -R3 ;  /* 0x000000ffff067224 */ /* 0x002fc800078e0a03 */
[----:B------:R-:W-:Y:S02]  /*0270*/  IMAD R9, R6, R7, RZ ;  /* 0x0000000706097224 */ /* 0x000fe400078e02ff */
[----:B------:R-:W-:Y:S02]  /*0280*/  IMAD.MOV.U32 R6, RZ, RZ, R8 ;  /* 0x000000ffff067224 */ /* 0x000fe400078e0008 */
[----:B------:R-:W-:-:S06]  /*0290*/  IMAD.HI.U32 R3, R3, R9, R2 ;  /* 0x0000000903037227 */ /* 0x000fcc00078e0002 */
[----:B------:R-:W-:-:S04]  /*02a0*/  IMAD.HI.U32 R3, R3, R6, RZ ;  /* 0x0000000603037227 */ /* 0x000fc800078e00ff */
[----:B------:R-:W-:-:S05]  /*02b0*/  IMAD R0, R3, R0, R6 ;  /* 0x0000000003007224 */ /* 0x000fca00078e0206 */
[----:B------:R-:W-:-:S13]  /*02c0*/  ISETP.GT.U32.AND P1, PT, R7, R0, PT ;  /* 0x000000000700720c */ /* 0x000fda0003f24070 */
[----:B------:R-:W-:Y:S02]  /*02d0*/  @!P1 IMAD.IADD R0, R0, 0x1, -R7 ;  /* 0x0000000100009824 */ /* 0x000fe400078e0a07 */
[----:B------:R-:W-:Y:S01]  /*02e0*/  @!P1 VIADD R3, R3, 0x1 ;  /* 0x0000000103039836 */ /* 0x000fe20000000000 */
[----:B------:R-:W-:Y:S02]  /*02f0*/  ISETP.NE.AND P1, PT, R4, RZ, PT ;  /* 0x000000ff0400720c */ /* 0x000fe40003f25270 */
[----:B------:R-:W-:Y:S02]  /*0300*/  ISETP.GE.U32.AND P0, PT, R0, R7, PT ;  /* 0x000000070000720c */ /* 0x000fe40003f06070 */
[----:B------:R-:W-:-:S04]  /*0310*/  LOP3.LUT R0, R5, R4, RZ, 0x3c, !PT ;  /* 0x0000000405007212 */ /* 0x000fc800078e3cff */
[----:B------:R-:W-:Y:S01]  /*0320*/  ISETP.GE.AND P2, PT, R0, RZ, PT ;  /* 0x000000ff0000720c */ /* 0x000fe20003f46270 */
[----:B------:R-:W-:-:S06]  /*0330*/  VIADD R0, R26, 0x7f ;  /* 0x0000007f1a007836 */ /* 0x000fcc0000000000 */
[----:B------:R-:W-:-:S04]  /*0340*/  @P0 VIADD R3, R3, 0x1 ;  /* 0x0000000103030836 */ /* 0x000fc80000000000 */
[----:B------:R-:W-:Y:S01]  /*0350*/  IMAD.MOV.U32 R2, RZ, RZ, R3 ;  /* 0x000000ffff027224 */ /* 0x000fe200078e0003 */
[----:B------:R-:W-:-:S03]  /*0360*/  SHF.R.S32.HI R3, RZ, 0x1f, R0 ;  /* 0x0000001fff037819 */ /* 0x000fc60000011400 */
[----:B------:R-:W-:Y:S01]  /*0370*/  @!P2 IMAD.MOV R2, RZ, RZ, -R2 ;  /* 0x000000ffff02a224 */ /* 0x000fe200078e0a02 */
[----:B------:R-:W-:Y:S02]  /*0380*/  @!P1 LOP3.LUT R2, RZ, R4, RZ, 0x33, !PT ;  /* 0x00000004ff029212 */ /* 0x000fe400078e33ff */
[----:B------:R-:W-:-:S03]  /*0390*/  LEA.HI R3, R3, R0, RZ, 0x7 ;  /* 0x0000000003037211 */ /* 0x000fc600078f38ff */
[----:B------:R-:W-:Y:S02]  /*03a0*/  IMAD.SHL.U32 R6, R2, 0x8, RZ ;  /* 0x0000000802067824 */ /* 0x000fe400078e00ff */
[----:B------:R-:W-:-:S03]  /*03b0*/  IMAD.MOV R2, RZ, RZ, -R2 ;  /* 0x000000ffff027224 */ /* 0x000fc600078e0a02 */
[----:B------:R-:W-:Y:S01]  /*03c0*/  LEA.HI.SX32 R3, R3, -R6, 0x19 ;  /* 0x8000000603037211 */ /* 0x000fe200078fcaff */
[----:B------:R-:W-:-:S03]  /*03d0*/  IMAD R8, R4, R2, R5 ;  /* 0x0000000204087224 */ /* 0x000fc600078e0205 */
[----:B------:R-:W-:-:S04]  /*03e0*/  VIMNMX R11, PT, PT, R3, 0x8, PT ;  /* 0x00000008030b7848 */ /* 0x000fc80003fe0100 */
[-C--:B------:R-:W-:Y:S02]  /*03f0*/  IABS R7, R11.reuse ;  /* 0x0000000b00077213 */ /* 0x080fe40000000000 */
[----:B------:R-:W-:Y:S02]  /*0400*/  IABS R4, R11 ;  /* 0x0000000b00047213 */ /* 0x000fe40000000000 */
[----:B------:R-:W0:Y:S08]  /*0410*/  I2F.RP R0, R7 ;  /* 0x0000000700007306 */ /* 0x000e300000209400 */
[----:B0-----:R-:W0:Y:S02]  /*0420*/  MUFU.RCP R0, R0 ;  /* 0x0000000000007308 */ /* 0x001e240000001000 */
[----:B0-----:R-:W-:-:S02]  /*0430*/  VIADD R3, R0, 0xffffffe ;  /* 0x0ffffffe00037836 */ /* 0x001fc40000000000 */
[----:B------:R-:W-:Y:S02]  /*0440*/  IMAD.MOV R0, RZ, RZ, -R4 ;  /* 0x000000ffff007224 */ /* 0x000fe400078e0a04 */
[----:B------:R-:W0:Y:S02]  /*0450*/  S2R R4, SR_TID.X ;  /* 0x0000000000047919 */ /* 0x000e240000002100 */
[----:B------:R-:W1:Y:S02]  /*0460*/  F2I.FTZ.U32.TRUNC.NTZ R3, R3 ;  /* 0x0000000300037305 */ /* 0x000e64000021f000 */
[----:B-1----:R-:W-:-:S04]  /*0470*/  IMAD.MOV R9, RZ, RZ, -R3 ;  /* 0x000000ffff097224 */ /* 0x002fc800078e0a03 */
[----:B------:R-:W-:Y:S01]  /*0480*/  IMAD.MOV.U32 R2, RZ, RZ, R9 ;  /* 0x000000ffff027224 */ /* 0x000fe200078e0009 */
[----:B------:R-:W-:-:S03]  /*0490*/  IABS R9, R8 ;  /* 0x0000000800097213 */ /* 0x000fc60000000000 */
[----:B------:R-:W-:Y:S02]  /*04a0*/  IMAD R5, R2, R7, RZ ;  /* 0x0000000702057224 */ /* 0x000fe400078e02ff */
[----:B------:R-:W-:-:S04]  /*04b0*/  IMAD.MOV.U32 R2, RZ, RZ, RZ ;  /* 0x000000ffff027224 */ /* 0x000fc800078e00ff */
[----:B------:R-:W-:Y:S01]  /*04c0*/  IMAD.HI.U32 R2, R3, R5, R2 ;  /* 0x0000000503027227 */ /* 0x000fe200078e0002 */
[----:B0-----:R-:W-:-:S05]  /*04d0*/  LOP3.LUT R3, R4, 0x7f, RZ, 0xc0, !PT ;  /* 0x0000007f04037812 */ /* 0x001fca00078ec0ff */
        /* <DEDUP_REMOVED lines=8> */
[----:B------:R-:W-:-:S07]  /*0560*/  ISETP.GE.AND P2, PT, R0, RZ, PT ;  /* 0x000000ff0000720c */ /* 0x000fce0003f46270 */
[----:B------:R-:W-:-:S06]  /*0570*/  @P0 VIADD R2, R2, 0x1 ;  /* 0x0000000102020836 */ /* 0x000fcc0000000000 */
[----:B------:R-:W-:Y:S01]  /*0580*/  @!P2 IMAD.MOV R2, RZ, RZ, -R2 ;  /* 0x000000ffff02a224 */ /* 0x000fe200078e0a02 */
[----:B------:R-:W-:-:S05]  /*0590*/  @!P1 LOP3.LUT R2, RZ, R11, RZ, 0x33, !PT ;  /* 0x0000000bff029212 */ /* 0x000fca00078e33ff */
[----:B------:R-:W-:Y:S02]  /*05a0*/  IMAD.MOV R0, RZ, RZ, -R2 ;  /* 0x000000ffff007224 */ /* 0x000fe400078e0a02 */
[----:B------:R-:W-:Y:S02]  /*05b0*/  IMAD.SHL.U32 R22, R2, 0x100, RZ ;  /* 0x0000010002167824 */ /* 0x000fe400078e00ff */
[----:B------:R-:W-:Y:S01]  /*05c0*/  IMAD R0, R11, R0, R8 ;  /* 0x000000000b007224 */ /* 0x000fe200078e0208 */
[----:B------:R-:W-:Y:S02]  /*05d0*/  CS2R R10, SRZ ;  /* 0x00000000000a7805 */ /* 0x000fe4000001ff00 */
[----:B------:R-:W-:Y:S01]  /*05e0*/  CS2R R8, SRZ ;  /* 0x0000000000087805 */ /* 0x000fe2000001ff00 */
[----:B------:R-:W-:Y:S01]  /*05f0*/  IMAD.IADD R0, R6, 0x1, R0 ;  /* 0x0000000106007824 */ /* 0x000fe200078e0200 */
[----:B------:R-:W-:-:S03]  /*0600*/  CS2R R6, SRZ ;  /* 0x0000000000067805 */ /* 0x000fc6000001ff00 */
[----:B------:R-:W-:Y:S01]  /*0610*/  IMAD R23, R0, 0x80, R3 ;  /* 0x0000008000177824 */ /* 0x000fe200078e0203 */
[----:B------:R-:W-:-:S04]  /*0620*/  SHF.R.U32.HI R0, RZ, 0x7, R4 ;  /* 0x00000007ff007819 */ /* 0x000fc80000011604 */
[----:B------:R0:W-:Y:S01]  /*0630*/  STL [R1+0x10c], R23 ;  /* 0x00010c1701007387 */ /* 0x0001e20000100800 */
[----:B------:R-:W-:-:S03]  /*0640*/  SGXT.U32 R81, R0, 0x2 ;  /* 0x000000020051781a */ /* 0x000fc60000000000 */
[----:B------:R0:W-:Y:S01]  /*0650*/  STL [R1+0xb8], R22 ;  /* 0x0000b81601007387 */ /* 0x0001e20000100800 */
[----:B----4-:R-:W-:Y:S05]  /*0660*/  BRA.U !UP0, `(.L_x_0) ;  /* 0x0000005508807547 */ /* 0x010fea000b800000 */
[----:B------:R-:W-:Y:S01]  /*0670*/  IABS R17, R26 ;  /* 0x0000001a00117213 */ /* 0x000fe20000000000 */
[----:B------:R-:W1:Y:S01]  /*0680*/  LDCU UR6, c[0x0][0x3b0] ;  /* 0x00007600ff0677ac */ /* 0x000e620008000800 */
[----:B------:R-:W-:Y:S01]  /*0690*/  IABS R3, R27 ;  /* 0x0000001b00037213 */ /* 0x000fe20000000000 */
[----:B------:R-:W-:Y:S01]  /*06a0*/  IMAD.SHL.U32 R120, R4, 0x80, RZ ;  /* 0x0000008004787824 */ /* 0x000fe200078e00ff */
[----:B------:R-:W2:Y:S01]  /*06b0*/  I2F.RP R2, R17 ;  /* 0x0000001100027306 */ /* 0x000ea20000209400 */
[----:B------:R-:W-:Y:S01]  /*06c0*/  IABS R14, R23 ;  /* 0x00000017000e7213 */ /* 0x000fe20000000000 */
[----:B------:R-:W3:Y:S01]  /*06d0*/  LDCU.128 UR12, c[0x0][0x380] ;  /* 0x00007000ff0c77ac */ /* 0x000ee20008000c00 */
[----:B------:R-:W-:Y:S02]  /*06e0*/  SHF.R.U32.HI R7, RZ, 0x6, R4 ;  /* 0x00000006ff077819 */ /* 0x000fe40000011604 */
[----:B------:R-:W-:Y:S02]  /*06f0*/  CS2R R72, SRZ ;  /* 0x0000000000487805 */ /* 0x000fe4000001ff00 */
[----:B------:R-:W-:Y:S01]  /*0700*/  ISETP.GE.AND P3, PT, R23, RZ, PT ;  /* 0x000000ff1700720c */ /* 0x000fe20003f66270 */
[----:B------:R-:W4:Y:S01]  /*0710*/  LDCU UR10, c[0x0][0x3a4] ;  /* 0x00007480ff0a77ac */ /* 0x000f220008000800 */
[----:B------:R-:W-:Y:S01]  /*0720*/  SGXT.U32 R7, R7, 0x3 ;  /* 0x000000030707781a */ /* 0x000fe20000000000 */
[----:B------:R-:W5:Y:S01]  /*0730*/  I2F.RP R0, R3 ;  /* 0x0000000300007306 */ /* 0x000f620000209400 */
[----:B------:R-:W-:-:S02]  /*0740*/  ISETP.NE.AND P1, PT, R26, RZ, PT ;  /* 0x000000ff1a00720c */ /* 0x000fc40003f25270 */
[----:B------:R-:W-:Y:S02]  /*0750*/  CS2R R74, SRZ ;  /* 0x00000000004a7805 */ /* 0x000fe4000001ff00 */
[----:B------:R-:W-:Y:S02]  /*0760*/  LOP3.LUT R7, R22, R7, RZ, 0xfc, !PT ;  /* 0x0000000716077212 */ /* 0x000fe400078efcff */
[----:B------:R-:W-:Y:S02]  /*0770*/  CS2R R58, SRZ ;  /* 0x00000000003a7805 */ /* 0x000fe4000001ff00 */
[----:B------:R-:W-:Y:S02]  /*0780*/  CS2R R60, SRZ ;  /* 0x00000000003c7805 */ /* 0x000fe4000001ff00 */
[----:B------:R-:W-:Y:S02]  /*0790*/  CS2R R62, SRZ ;  /* 0x00000000003e7805 */ /* 0x000fe4000001ff00 */
[C---:B------:R-:W-:Y:S01]  /*07a0*/  LOP3.LUT R19, R7.reuse, 0xf8, RZ, 0xfc, !PT ;  /* 0x000000f807137812 */ /* 0x040fe200078efcff */
[----:B--2---:R-:W2:Y:S01]  /*07b0*/  MUFU.RCP R2, R2 ;  /* 0x0000000200027308 */ /* 0x004ea20000001000 */
[----:B------:R-:W-:-:S02]  /*07c0*/  LOP3.LUT R20, R7, 0xf0, RZ, 0xfc, !PT ;  /* 0x000000f007147812 */ /* 0x000fc400078efcff */
[----:B------:R-:W-:Y:S02]  /*07d0*/  CS2R R64, SRZ ;  /* 0x0000000000407805 */ /* 0x000fe4000001ff00 */
[C---:B------:R-:W-:Y:S02]  /*07e0*/  LOP3.LUT R21, R7.reuse, 0xe8, RZ, 0xfc, !PT ;  /* 0x000000e807157812 */ /* 0x040fe400078efcff */
[----:B------:R-:W-:Y:S02]  /*07f0*/  CS2R R66, SRZ ;  /* 0x0000000000427805 */ /* 0x000fe4000001ff00 */
[----:B------:R-:W-:Y:S02]  /*0800*/  IABS R12, R20 ;  /* 0x00000014000c7213 */ /* 0x000fe40000000000 */
[----:B------:R-:W-:Y:S02]  /*0810*/  CS2R R68, SRZ ;  /* 0x0000000000447805 */ /* 0x000fe4000001ff00 */
[----:B0-----:R-:W-:Y:S01]  /*0820*/  LOP3.LUT R22, R7, 0xe0, RZ, 0xfc, !PT ;  /* 0x000000e007167812 */ /* 0x001fe200078efcff */
[----:B-----5:R-:W0:Y:S01]  /*0830*/  MUFU.RCP R0, R0 ;  /* 0x0000000000007308 */ /* 0x020e220000001000 */
[----:B------:R-:W-:-:S02]  /*0840*/  IABS R13, R21 ;  /* 0x00000015000d7213 */ /* 0x000fc40000000000 */
[----:B------:R-:W-:Y:S02]  /*0850*/  CS2R R70, SRZ ;  /* 0x0000000000467805 */ /* 0x000fe4000001ff00 */
[----:B------:R-:W-:Y:S02]  /*0860*/  IABS R15, R22 ;  /* 0x00000016000f7213 */ /* 0x000fe40000000000 */
[----:B------:R-:W-:Y:S02]  /*0870*/  CS2R R112, SRZ ;  /* 0x0000000000707805 */ /* 0x000fe4000001ff00 */
[C---:B------:R-:W-:Y:S02]  /*0880*/  LOP3.LUT R25, R7.reuse, 0xb0, RZ, 0xfc, !PT ;  /* 0x000000b007197812 */ /* 0x040fe400078efcff */
[----:B------:R-:W-:Y:S02]  /*0890*/  CS2R R114, SRZ ;  /* 0x0000000000727805 */ /* 0x000fe4000001ff00 */
[----:B------:R-:W-:-:S02]  /*08a0*/  LOP3.LUT R28, R7, 0xa0, RZ, 0xfc, !PT ;  /* 0x000000a0071c7812 */ /* 0x000fc400078efcff */
[----:B------:R-:W-:Y:S01]  /*08b0*/  CS2R R108, SRZ ;  /* 0x00000000006c7805 */ /* 0x000fe2000001ff00 */
[----:B--2---:R-:W-:Y:S01]  /*08c0*/  VIADD R10, R2, 0xffffffe ;  /* 0x0ffffffe020a7836 */ /* 0x004fe20000000000 */
[----:B------:R-:W-:Y:S02]  /*08d0*/  LOP3.LUT R34, R7, 0x70, RZ, 0xfc, !PT ;  /* 0x0000007007227812 */ /* 0x000fe400078efcff */
[----:B------:R-:W-:Y:S02]  /*08e0*/  CS2R R110, SRZ ;  /* 0x00000000006e7805 */ /* 0x000fe4000001ff00 */
[----:B------:R-:W-:Y:S01]  /*08f0*/  IABS R24, R28 ;  /* 0x0000001c00187213 */ /* 0x000fe20000000000 */
[----:B------:R2:W5:Y:S01]  /*0900*/  F2I.FTZ.U32.TRUNC.NTZ R11, R10 ;  /* 0x0000000a000b7305 */ /* 0x000562000021f000 */
[----:B------:R-:W-:Y:S02]  /*0910*/  IABS R30, R34 ;  /* 0x00000022001e7213 */ /* 0x000fe40000000000 */
[----:B------:R-:W-:-:S02]  /*0920*/  CS2R R92, SRZ ;  /* 0x00000000005c7805 */ /* 0x000fc4000001ff00 */
[C---:B------:R-:W-:Y:S01]  /*0930*/  LOP3.LUT R35, R7.reuse, 0x68, RZ, 0xfc, !PT ;  /* 0x0000006807237812 */ /* 0x040fe200078efcff */
[----:B0-----:R-:W-:Y:S01]  /*0940*/  VIADD R8, R0, 0xffffffe ;  /* 0x0ffffffe00087836 */ /* 0x001fe20000000000 */
[----:B------:R-:W-:Y:S02]  /*0950*/  LOP3.LUT R37, R7, 0x60, RZ, 0xfc, !PT ;  /* 0x0000006007257812 */ /* 0x000fe400078efcff */
[----:B------:R-:W-:Y:S02]  /*0960*/  CS2R R94, SRZ ;  /* 0x00000000005e7805 */ /* 0x000fe4000001ff00 */
[----:B------:R-:W-:Y:S01]  /*0970*/  IABS R32, R35 ;  /* 0x0000002300207213 */ /* 0x000fe20000000000 */
[----:B------:R0:W1:Y:S01]  /*0980*/  F2I.FTZ.U32.TRUNC.NTZ R9, R8 ;  /* 0x0000000800097305 */ /* 0x000062000021f000 */
[----:B--2---:R-:W-:Y:S01]  /*0990*/  IMAD.MOV.U32 R10, RZ, RZ, RZ ;  /* 0x000000ffff0a7224 */ /* 0x004fe200078e00ff */
[----:B------:R-:W-:Y:S02]  /*09a0*/  IABS R33, R37 ;  /* 0x0000002500217213 */ /* 0x000fe40000000000 */
[----:B------:R-:W-:-:S02]  /*09b0*/  CS2R R76, SRZ ;  /* 0x00000000004c7805 */ /* 0x000fc4000001ff00 */
[C---:B------:R-:W-:Y:S02]  /*09c0*/  LOP3.LUT R39, R7.reuse, 0x58, RZ, 0xfc, !PT ;  /* 0x0000005807277812 */ /* 0x040fe400078efcff */
[----:B------:R-:W-:Y:S02]  /*09d0*/  CS2R R78, SRZ ;  /* 0x00000000004e7805 */ /* 0x000fe4000001ff00 */
[C---:B------:R-:W-:Y:S01]  /*09e0*/  LOP3.LUT R43, R7.reuse, 0x48, RZ, 0xfc, !PT ;  /* 0x00000048072b7812 */ /* 0x040fe200078efcff */
[----:B-----5:R-:W-:Y:S01]  /*09f0*/  IMAD.MOV R6, RZ, RZ, -R11 ;  /* 0x000000ffff067224 */ /* 0x020fe200078e0a0b */
[----:B------:R-:W-:Y:S01]  /*0a00*/  LOP3.LUT R45, R7, 0x40, RZ, 0xfc, !PT ;  /* 0x00000040072d7812 */ /* 0x000fe200078efcff */
[----:B0-----:R-:W-:Y:S01]  /*0a10*/  IMAD.MOV.U32 R8, RZ, RZ, RZ ;  /* 0x000000ffff087224 */ /* 0x001fe200078e00ff */
[----:B------:R-:W-:Y:S01]  /*0a20*/  IABS R38, R43 ;  /* 0x0000002b00267213 */ /* 0x000fe20000000000 */
[----:B------:R-:W-:Y:S01]  /*0a30*/  IMAD R5, R6, R17, RZ ;  /* 0x0000001106057224 */ /* 0x000fe200078e02ff */
[----:B------:R-:W-:-:S02]  /*0a40*/  SHF.R.U32.HI R6, RZ, 0x3, R4 ;  /* 0x00000003ff067819 */ /* 0x000fc40000011604 */
[----:B------:R-:W-:Y:S02]  /*0a50*/  CS2R R84, SRZ ;  /* 0x0000000000547805 */ /* 0x000fe4000001ff00 */
[----:B------:R-:W-:Y:S01]  /*0a60*/  IABS R40, R45 ;  /* 0x0000002d00287213 */ /* 0x000fe20000000000 */
[----:B------:R-:W-:Y:S01]  /*0a70*/  IMAD.HI.U32 R10, R11, R5, R10 ;  /* 0x000000050b0a7227 */ /* 0x000fe200078e000a */
[C---:B------:R-:W-:Y:S02]  /*0a80*/  LOP3.LUT R41, R7.reuse, 0x50, RZ, 0xfc, !PT ;  /* 0x0000005007297812 */ /* 0x040fe400078efcff */
[----:B------:R-:W-:Y:S02]  /*0a90*/  CS2R R86, SRZ ;  /* 0x0000000000567805 */ /* 0x000fe4000001ff00 */
[----:B------:R-:W-:Y:S01]  /*0aa0*/  LOP3.LUT R47, R7, 0x38, RZ, 0xfc, !PT ;  /* 0x00000038072f7812 */ /* 0x000fe200078efcff */
[----:B-1----:R-:W-:Y:S01]  /*0ab0*/  IMAD.MOV R0, RZ, RZ, -R9 ;  /* 0x000000ffff007224 */ /* 0x002fe200078e0a09 */
[----:B------:R-:W-:Y:S01]  /*0ac0*/  IABS R36, R41 ;  /* 0x0000002900247213 */ /* 0x000fe20000000000 */
[----:B------:R-:W-:Y:S01]  /*0ad0*/  IMAD.HI.U32 R10, R10, R14, RZ ;  /* 0x0000000e0a0a7227 */ /* 0x000fe200078e00ff */
[----:B------:R-:W-:-:S02]  /*0ae0*/  IABS R42, R47 ;  /* 0x0000002f002a7213 */ /* 0x000fc40000000000 */
[----:B------:R-:W-:Y:S02]  /*0af0*/  CS2R R88, SRZ ;  /* 0x0000000000587805 */ /* 0x000fe4000001ff00 */
[C---:B------:R-:W-:Y:S01]  /*0b00*/  LOP3.LUT R49, R7.reuse, 0x30, RZ, 0xfc, !PT ;  /* 0x0000003007317812 */ /* 0x040fe200078efcff */
[----:B------:R-:W-:Y:S01]  /*0b10*/  IMAD.MOV R10, RZ, RZ, -R10 ;  /* 0x000000ffff0a7224 */ /* 0x000fe200078e0a0a */
[----:B------:R-:W-:Y:S01]  /*0b20*/  LOP3.LUT R51, R7, 0x28, RZ, 0xfc, !PT ;  /* 0x0000002807337812 */ /* 0x000fe200078efcff */
[----:B------:R-:W-:Y:S01]  /*0b30*/  IMAD R5, R0, R3, RZ ;  /* 0x0000000300057224 */ /* 0x000fe200078e02ff */
[----:B------:R-:W-:Y:S01]  /*0b40*/  IABS R0, R19 ;  /* 0x0000001300007213 */ /* 0x000fe20000000000 */
[----:B------:R-:W-:Y:S01]  /*0b50*/  IMAD R14, R17, R10, R14 ;  /* 0x0000000a110e7224 */ /* 0x000fe200078e020e */
[----:B------:R-:W-:Y:S01]  /*0b60*/  IABS R44, R49 ;  /* 0x00000031002c7213 */ /* 0x000fe20000000000 */
[----:B------:R-:W-:Y:S01]  /*0b70*/  IMAD.HI.U32 R8, R9, R5, R8 ;  /* 0x0000000509087227 */ /* 0x000fe200078e0008 */
[----:B------:R-:W-:-:S02]  /*0b80*/  IABS R46, R51 ;  /* 0x00000033002e7213 */ /* 0x000fc40000000000 */
[----:B------:R-:W-:Y:S02]  /*0b90*/  CS2R R90, SRZ ;  /* 0x00000000005a7805 */ /* 0x000fe4000001ff00 */
[----:B------:R-:W-:Y:S01]  /*0ba0*/  ISETP.GT.U32.AND P0, PT, R17, R14, PT ;  /* 0x0000000e1100720c */ /* 0x000fe20003f04070 */
[----:B------:R-:W-:Y:S01]  /*0bb0*/  IMAD.MOV.U32 R9, RZ, RZ, R0 ;  /* 0x000000ffff097224 */ /* 0x000fe200078e0000 */
[----:B------:R-:W-:Y:S01]  /*0bc0*/  LOP3.LUT R53, R7, 0x8, RZ, 0xfc, !PT ;  /* 0x0000000807357812 */ /* 0x000fe200078efcff */
[C---:B------:R-:W-:Y:S01]  /*0bd0*/  IMAD.HI.U32 R2, R8.reuse, R12, RZ ;  /* 0x0000000c08027227 */ /* 0x040fe200078e00ff */
[----:B------:R-:W0:Y:S03]  /*0be0*/  LDCU UR7, c[0x0][0x3a0] ;  /* 0x00007400ff0777ac */ /* 0x000e260008000800 */
[----:B------:R-:W-:-:S04]  /*0bf0*/  IMAD.HI.U32 R0, R8, R9, RZ ;  /* 0x0000000908007227 */ /* 0x000fc800078e00ff */
[----:B------:R-:W-:Y:S02]  /*0c00*/  IMAD.SHL.U32 R11, R4, 0x2, RZ ;  /* 0x00000002040b7824 */ /* 0x000fe400078e00ff */
[----:B------:R-:W-:Y:S02]  /*0c10*/  IMAD.MOV R0, RZ, RZ, -R0 ;  /* 0x000000ffff007224 */ /* 0x000fe400078e0a00 */
[----:B------:R-:W-:Y:S01]  /*0c20*/  IMAD.MOV R2, RZ, RZ, -R2 ;  /* 0x000000ffff027224 */ /* 0x000fe200078e0a02 */
[----:B------:R-:W-:Y:S01]  /*0c30*/  LOP3.LUT R5, R11, 0x10, RZ, 0xc0, !PT ;  /* 0x000000100b057812 */ /* 0x000fe200078ec0ff */
[----:B------:R-:W-:Y:S02]  /*0c40*/  @!P0 IMAD.IADD R14, R14, 0x1, -R17 ;  /* 0x000000010e0e8824 */ /* 0x000fe400078e0a11 */
[----:B------:R-:W-:Y:S01]  /*0c50*/  IMAD R9, R3, R0, R9 ;  /* 0x0000000003097224 */ /* 0x000fe200078e0209 */
[----:B------:R-:W-:Y:S01]  /*0c60*/  LOP3.LUT R5, R5, 0x20, R6, 0xf8, !PT ;  /* 0x0000002005057812 */ /* 0x000fe200078ef806 */
[----:B------:R-:W-:Y:S01]  /*0c70*/  IMAD R10, R3, R2, R12 ;  /* 0x00000002030a7224 */ /* 0x000fe200078e020c */
[----:B------:R-:W-:Y:S01]  /*0c80*/  LOP3.LUT R2, R4, 0x1c0, RZ, 0xc0, !PT ;  /* 0x000001c004027812 */ /* 0x000fe200078ec0ff */
[----:B------:R-:W-:Y:S01]  /*0c90*/  IMAD.HI.U32 R12, R8, R15, RZ ;  /* 0x0000000f080c7227 */ /* 0x000fe200078e00ff */
[----:B------:R-:W-:-:S02]  /*0ca0*/  ISETP.GT.U32.AND P4, PT, R17, R14, PT ;  /* 0x0000000e1100720c */ /* 0x000fc40003f84070 */
[----:B------:R-:W-:Y:S01]  /*0cb0*/  LOP3.LUT R0, R4, 0x180, RZ, 0xc0, !PT ;  /* 0x0000018004007812 */ /* 0x000fe200078ec0ff */
[----:B------:R-:W-:Y:S01]  /*0cc0*/  IMAD.HI.U32 R31, R8, R33, RZ ;  /* 0x00000021081f7227 */ /* 0x000fe200078e00ff */
[----:B------:R-:W-:Y:S02]  /*0cd0*/  LOP3.LUT R6, R4, 0x7, RZ, 0xc0, !PT ;  /* 0x0000000704067812 */ /* 0x000fe400078ec0ff */
[----:B------:R-:W-:Y:S01]  /*0ce0*/  SHF.R.U32.HI R16, RZ, 0x2, R2 ;  /* 0x00000002ff107819 */ /* 0x000fe20000011602 */
[----:B------:R-:W-:Y:S01]  /*0cf0*/  IMAD.HI.U32 R2, R8, R13, RZ ;  /* 0x0000000d08027227 */ /* 0x000fe200078e00ff */
[C---:B------:R-:W-:Y:S02]  /*0d00*/  ISETP.GT.U32.AND P0, PT, R3.reuse, R9, PT ;  /* 0x000000090300720c */ /* 0x040fe40003f04070 */
[----:B------:R-:W-:Y:S01]  /*0d10*/  ISETP.GT.U32.AND P2, PT, R3, R10, PT ;  /* 0x0000000a0300720c */ /* 0x000fe20003f44070 */
[----:B------:R-:W-:Y:S01]  /*0d20*/  IMAD.SHL.U32 R18, R6, 0x10, RZ ;  /* 0x0000001006127824 */ /* 0x000fe200078e00ff */
[----:B------:R-:W-:Y:S01]  /*0d30*/  SHF.R.U32.HI R0, RZ, 0x3, R0 ;  /* 0x00000003ff007819 */ /* 0x000fe20000011600 */
[----:B------:R-:W-:-:S02]  /*0d40*/  IMAD.MOV R2, RZ, RZ, -R2 ;  /* 0x000000ffff027224 */ /* 0x000fc400078e0a02 */
[----:B------:R-:W-:Y:S01]  /*0d50*/  @!P4 IMAD.IADD R14, R14, 0x1, -R17 ;  /* 0x000000010e0ec824 */ /* 0x000fe200078e0a11 */
[--C-:B------:R-:W-:Y:S02]  /*0d60*/  LOP3.LUT R121, R0, 0x3fe, R11.reuse, 0x78, !PT ;  /* 0x000003fe00797812 */ /* 0x100fe400078e780b */
[--C-:B------:R-:W-:Y:S01]  /*0d70*/  LOP3.LUT R0, R16, 0x3fe, R11.reuse, 0x78, !PT ;  /* 0x000003fe10007812 */ /* 0x100fe200078e780b */
[----:B------:R-:W-:Y:S01]  /*0d80*/  IMAD.MOV R16, RZ, RZ, -R12 ;  /* 0x000000ffff107224 */ /* 0x000fe200078e0a0c */
[----:B------:R-:W-:Y:S01]  /*0d90*/  LOP3.LUT R11, R18, 0x30, R11, 0x78, !PT ;  /* 0x00000030120b7812 */ /* 0x000fe200078e780b */
[----:B------:R-:W-:Y:S01]  /*0da0*/  IMAD R12, R3, R2, R13 ;  /* 0x00000002030c7224 */ /* 0x000fe200078e020d */
[----:B------:R-:W-:Y:S01]  /*0db0*/  LOP3.LUT R18, R7, 0xd8, RZ, 0xfc, !PT ;  /* 0x000000d807127812 */ /* 0x000fe200078efcff */
[----:B------:R-:W-:Y:S01]  /*0dc0*/  IMAD R13, R3, R16, R15 ;  /* 0x00000010030d7224 */ /* 0x000fe200078e020f */
[----:B------:R-:W-:Y:S01]  /*0dd0*/  ISETP.GE.AND P4, PT, R20, RZ, PT ;  /* 0x000000ff1400720c */ /* 0x000fe20003f86270 */
[--C-:B------:R-:W-:Y:S01]  /*0de0*/  @!P0 IMAD.IADD R9, R9, 0x1, -R3.reuse ;  /* 0x0000000109098824 */ /* 0x100fe200078e0a03 */
[----:B------:R-:W-:Y:S01]  /*0df0*/  IABS R15, R18 ;  /* 0x00000012000f7213 */ /* 0x000fe20000000000 */
[----:B------:R-:W-:Y:S01]  /*0e00*/  IMAD.MOV.U32 R2, RZ, RZ, R14 ;  /* 0x000000ffff027224 */ /* 0x000fe200078e000e */
[C---:B------:R-:W-:Y:S01]  /*0e10*/  ISETP.GT.U32.AND P6, PT, R3.reuse, R12, PT ;  /* 0x0000000c0300720c */ /* 0x040fe20003fc4070 */
[----:B------:R-:W-:Y:S01]  /*0e20*/  @!P2 IMAD.IADD R10, R10, 0x1, -R3 ;  /* 0x000000010a0aa824 */ /* 0x000fe200078e0a03 */
[C---:B------:R-:W-:Y:S01]  /*0e30*/  ISETP.GT.U32.AND P5, PT, R3.reuse, R9, PT ;  /* 0x000000090300720c */ /* 0x040fe20003fa4070 */
[----:B------:R-:W-:Y:S01]  /*0e40*/  @!P3 IMAD.MOV R2, RZ, RZ, -R2 ;  /* 0x000000ffff02b224 */ /* 0x000fe200078e0a02 */
[C---:B------:R-:W-:Y:S01]  /*0e50*/  ISETP.GT.U32.AND P2, PT, R3.reuse, R13, PT ;  /* 0x0000000d0300720c */ /* 0x040fe20003f44070 */
[----:B------:R-:W-:Y:S01]  /*0e60*/  IMAD.HI.U32 R14, R8, R15, RZ ;  /* 0x0000000f080e7227 */ /* 0x000fe200078e00ff */
[----:B------:R-:W-:-:S02]  /*0e70*/  ISETP.GT.U32.AND P3, PT, R3, R10, PT ;  /* 0x0000000a0300720c */ /* 0x000fc40003f64070 */
[----:B------:R-:W-:Y:S01]  /*0e80*/  ISETP.GE.AND P0, PT, R19, RZ, PT ;  /* 0x000000ff1300720c */ /* 0x000fe20003f06270 */
[----:B------:R-:W-:Y:S01]  /*0e90*/  IMAD.MOV R14, RZ, RZ, -R14 ;  /* 0x000000ffff0e7224 */ /* 0x000fe200078e0a0e */
[----:B------:R-:W-:Y:S02]  /*0ea0*/  @!P1 LOP3.LUT R2, RZ, R26, RZ, 0x33, !PT ;  /* 0x0000001aff029212 */ /* 0x000fe400078e33ff */
[----:B------:R-:W-:Y:S01]  /*0eb0*/  ISETP.GE.AND P1, PT, R21, RZ, PT ;  /* 0x000000ff1500720c */ /* 0x000fe20003f26270 */
[----:B------:R-:W-:Y:S01]  /*0ec0*/  @!P6 IMAD.IADD R12, R12, 0x1, -R3 ;  /* 0x000000010c0ce824 */ /* 0x000fe200078e0a03 */
[----:B------:R-:W-:Y:S01]  /*0ed0*/  ISETP.GE.AND P6, PT, R18, RZ, PT ;  /* 0x000000ff1200720c */ /* 0x000fe20003fc6270 */
[----:B------:R-:W-:Y:S01]  /*0ee0*/  IMAD R14, R3, R14, R15 ;  /* 0x0000000e030e7224 */ /* 0x000fe200078e020f */
[----:B------:R-:W-:Y:S01]  /*0ef0*/  LOP3.LUT R15, R7, 0xd0, RZ, 0xfc, !PT ;  /* 0x000000d0070f7812 */ /* 0x000fe200078efcff */
[--C-:B------:R-:W-:Y:S01]  /*0f00*/  @!P5 IMAD.IADD R9, R9, 0x1, -R3.reuse ;  /* 0x000000010909d824 */ /* 0x100fe200078e0a03 */
[----:B------:R-:W-:Y:S01]  /*0f10*/  ISETP.GE.AND P5, PT, R22, RZ, PT ;  /* 0x000000ff1600720c */ /* 0x000fe20003fa6270 */
[--C-:B------:R-:W-:Y:S01]  /*0f20*/  @!P2 IMAD.IADD R13, R13, 0x1, -R3.reuse ;  /* 0x000000010d0da824 */ /* 0x100fe200078e0a03 */
[----:B------:R-:W-:Y:S01]  /*0f30*/  ISETP.GT.U32.AND P2, PT, R3, R12, PT ;  /* 0x0000000c0300720c */ /* 0x000fe20003f44070 */
[----:B------:R-:W-:Y:S01]  /*0f40*/  @!P3 IMAD.IADD R10, R10, 0x1, -R3 ;  /* 0x000000010a0ab824 */ /* 0x000fe200078e0a03 */
[----:B------:R-:W-:Y:S01]  /*0f50*/  IABS R17, R15 ;  /* 0x0000000f00117213 */ /* 0x000fe20000000000 */
[----:B------:R-:W-:Y:S01]  /*0f60*/  @!P0 IMAD.MOV R9, RZ, RZ, -R9 ;  /* 0x000000ffff098224 */ /* 0x000fe200078e0a09 */
[----:B------:R-:W-:Y:S01]  /*0f70*/  ISETP.GE.AND P0, PT, R15, RZ, PT ;  /* 0x000000ff0f00720c */ /* 0x000fe20003f06270 */
[----:B------:R-:W-:Y:S01]  /*0f80*/  @!P4 IMAD.MOV R10, RZ, RZ, -R10 ;  /* 0x000000ffff0ac224 */ /* 0x000fe200078e0a0a */
[C---:B------:R-:W-:Y:S01]  /*0f90*/  ISETP.GT.U32.AND P4, PT, R3.reuse, R14, PT ;  /* 0x0000000e0300720c */ /* 0x040fe20003f84070 */
[----:B------:R-:W-:Y:S01]  /*0fa0*/  IMAD.HI.U32 R15, R8, R17, RZ ;  /* 0x00000011080f7227 */ /* 0x000fe200078e00ff */
[----:B------:R-:W-:-:S02]  /*0fb0*/  ISETP.GT.U32.AND P3, PT, R3, R13, PT ;  /* 0x0000000d0300720c */ /* 0x000fc40003f64070 */
[C---:B------:R-:W-:Y:S01]  /*0fc0*/  LOP3.LUT R16, R7.reuse, 0xc8, RZ, 0xfc, !PT ;  /* 0x000000c807107812 */ /* 0x040fe200078efcff */
[----:B------:R-:W-:Y:S01]  /*0fd0*/  IMAD.MOV R18, RZ, RZ, -R15 ;  /* 0x000000ffff127224 */ /* 0x000fe200078e0a0f */
[----:B------:R-:W-:Y:S01]  /*0fe0*/  LOP3.LUT R21, R7, 0xc0, RZ, 0xfc, !PT ;  /* 0x000000c007157812 */ /* 0x000fe200078efcff */
[----:B------:R-:W-:Y:S01]  /*0ff0*/  @!P2 IMAD.IADD R12, R12, 0x1, -R3 ;  /* 0x000000010c0ca824 */ /* 0x000fe200078e0a03 */
[----:B------:R-:W-:Y:S01]  /*1000*/  IABS R19, R16 ;  /* 0x0000001000137213 */ /* 0x000fe20000000000 */
[C---:B------:R-:W-:Y:S01]  /*1010*/  IMAD R15, R3.reuse, R18, R17 ;  /* 0x00000012030f7224 */ /* 0x040fe200078e0211 */
[----:B------:R-:W-:Y:S01]  /*1020*/  IABS R20, R21 ;  /* 0x0000001500147213 */ /* 0x000fe20000000000 */
[----:B------:R-:W-:Y:S01]  /*1030*/  @!P1 IMAD.MOV R12, RZ, RZ, -R12 ;  /* 0x000000ffff0c9224 */ /* 0x000fe200078e0a0c */
[----:B------:R-:W-:Y:S01]  /*1040*/  ISETP.GE.AND P2, PT, R16, RZ, PT ;  /* 0x000000ff1000720c */ /* 0x000fe20003f46270 */
[--C-:B------:R-:W-:Y:S01]  /*1050*/  @!P4 IMAD.IADD R14, R14, 0x1, -R3.reuse ;  /* 0x000000010e0ec824 */ /* 0x100fe200078e0a03 */
[----:B------:R-:W-:Y:S01]  /*1060*/  ISETP.GT.U32.AND P1, PT, R3, R15, PT ;  /* 0x0000000f0300720c */ /* 0x000fe20003f24070 */
[----:B------:R-:W-:Y:S01]  /*1070*/  @!P3 IMAD.IADD R13, R13, 0x1, -R3 ;  /* 0x000000010d0db824 */ /* 0x000fe200078e0a03 */
[----:B------:R-:W-:Y:S01]  /*1080*/  LOP3.LUT R18, R7, 0xb8, RZ, 0xfc, !PT ;  /* 0x000000b807127812 */ /* 0x000fe200078efcff */
[----:B------:R-:W-:Y:S01]  /*1090*/  IMAD.HI.U32 R16, R8, R19, RZ ;  /* 0x0000001308107227 */ /* 0x000fe200078e00ff */
[----:B------:R-:W-:-:S02]  /*10a0*/  ISETP.GT.U32.AND P4, PT, R3, R14, PT ;  /* 0x0000000e0300720c */ /* 0x000fc40003f84070 */
[----:B------:R-:W-:Y:S01]  /*10b0*/  ISETP.GE.AND P3, PT, R21, RZ, PT ;  /* 0x000000ff1500720c */ /* 0x000fe20003f66270 */
[----:B------:R-:W-:Y:S01]  /*10c0*/  IMAD.HI.U32 R17, R8, R20, RZ ;  /* 0x0000001408117227 */ /* 0x000fe200078e00ff */
[----:B------:R-:W-:Y:S02]  /*10d0*/  LOP3.LUT R26, R7, 0xa8, RZ, 0xfc, !PT ;  /* 0x000000a8071a7812 */ /* 0x000fe400078efcff */
[----:B------:R-:W-:Y:S01]  /*10e0*/  IABS R21, R25 ;  /* 0x0000001900157213 */ /* 0x000fe20000000000 */
[----:B------:R-:W-:Y:S01]  /*10f0*/  @!P5 IMAD.MOV R13, RZ, RZ, -R13 ;  /* 0x000000ffff0dd224 */ /* 0x000fe200078e0a0d */
[----:B------:R-:W-:Y:S01]  /*1100*/  ISETP.GE.AND P5, PT, R18, RZ, PT ;  /* 0x000000ff1200720c */ /* 0x000fe20003fa6270 */
[----:B------:R-:W-:Y:S01]  /*1110*/  IMAD.MOV R16, RZ, RZ, -R16 ;  /* 0x000000ffff107224 */ /* 0x000fe200078e0a10 */
[----:B------:R-:W-:Y:S01]  /*1120*/  IABS R18, R18 ;  /* 0x0000001200127213 */ /* 0x000fe20000000000 */
[----:B------:R-:W-:Y:S01]  /*1130*/  IMAD.MOV R17, RZ, RZ, -R17 ;  /* 0x000000ffff117224 */ /* 0x000fe200078e0a11 */
[----:B------:R-:W-:Y:S01]  /*1140*/  IABS R23, R26 ;  /* 0x0000001a00177213 */ /* 0x000fe20000000000 */
[----:B------:R-:W-:-:S02]  /*1150*/  IMAD R16, R3, R16, R19 ;  /* 0x0000001003107224 */ /* 0x000fc400078e0213 */
[--C-:B------:R-:W-:Y:S02]  /*1160*/  @!P1 IMAD.IADD R15, R15, 0x1, -R3.reuse ;  /* 0x000000010f0f9824 */ /* 0x100fe400078e0a03 */
[C---:B------:R-:W-:Y:S02]  /*1170*/  IMAD R17, R3.reuse, R17, R20 ;  /* 0x0000001103117224 */ /* 0x040fe400078e0214 */
[----:B------:R-:W-:Y:S01]  /*1180*/  IMAD.MOV.U32 R20, RZ, RZ, R18 ;  /* 0x000000ffff147224 */ /* 0x000fe200078e0012 */
[C---:B------:R-:W-:Y:S01]  /*1190*/  ISETP.GT.U32.AND P1, PT, R3.reuse, R15, PT ;  /* 0x0000000f0300720c */ /* 0x040fe20003f24070 */
[----:B------:R-:W-:Y:S01]  /*11a0*/  @!P4 IMAD.IADD R14, R14, 0x1, -R3 ;  /* 0x000000010e0ec824 */ /* 0x000fe200078e0a03 */
[----:B------:R-:W-:Y:S01]  /*11b0*/  ISETP.GT.U32.AND P4, PT, R3, R16, PT ;  /* 0x000000100300720c */ /* 0x000fe20003f84070 */
[----:B------:R-:W-:-:S04]  /*11c0*/  IMAD.HI.U32 R18, R8, R20, RZ ;  /* 0x0000001408127227 */ /* 0x000fc800078e00ff */
[----:B------:R-:W-:Y:S02]  /*11d0*/  IMAD.MOV R18, RZ, RZ, -R18 ;  /* 0x000000ffff127224 */ /* 0x000fe400078e0a12 */
[----:B------:R-:W-:-:S04]  /*11e0*/  IMAD.HI.U32 R19, R8, R21, RZ ;  /* 0x0000001508137227 */ /* 0x000fc800078e00ff */
[----:B------:R-:W-:Y:S02]  /*11f0*/  IMAD R18, R3, R18, R20 ;  /* 0x0000001203127224 */ /* 0x000fe400078e0214 */
[--C-:B------:R-:W-:Y:S02]  /*1200*/  @!P4 IMAD.IADD R16, R16, 0x1, -R3.reuse ;  /* 0x000000011010c824 */ /* 0x100fe400078e0a03 */
[----:B------:R-:W-:Y:S01]  /*1210*/  @!P1 IMAD.IADD R15, R15, 0x1, -R3 ;  /* 0x000000010f0f9824 */ /* 0x000fe200078e0a03 */
[C---:B------:R-:W-:Y:S01]  /*1220*/  ISETP.GT.U32.AND P1, PT, R3.reuse, R18, PT ;  /* 0x000000120300720c */ /* 0x040fe20003f24070 */
[----:B------:R-:W-:Y:S01]  /*1230*/  IMAD.HI.U32 R20, R8, R23, RZ ;  /* 0x0000001708147227 */ /* 0x000fe200078e00ff */
[----:B------:R-:W-:-:S03]  /*1240*/  ISETP.GT.U32.AND P4, PT, R3, R16, PT ;  /* 0x000000100300720c */ /* 0x000fc60003f84070 */
[----:B------:R-:W-:Y:S02]  /*1250*/  IMAD.MOV R22, RZ, RZ, -R19 ;  /* 0x000000ffff167224 */ /* 0x000fe400078e0a13 */
[----:B------:R-:W-:Y:S01]  /*1260*/  @!P6 IMAD.MOV R14, RZ, RZ, -R14 ;  /* 0x000000ffff0ee224 */ /* 0x000fe200078e0a0e */
[C---:B------:R-:W-:Y:S01]  /*1270*/  ISETP.GT.U32.AND P6, PT, R3.reuse, R17, PT ;  /* 0x000000110300720c */ /* 0x040fe20003fc4070 */
[----:B------:R-:W-:Y:S02]  /*1280*/  IMAD.MOV R20, RZ, RZ, -R20 ;  /* 0x000000ffff147224 */ /* 0x000fe400078e0a14 */
[----:B------:R-:W-:Y:S02]  /*1290*/  IMAD R19, R3, R22, R21 ;  /* 0x0000001603137224 */ /* 0x000fe400078e0215 */
[--C-:B------:R-:W-:Y:S02]  /*12a0*/  @!P1 IMAD.IADD R18, R18, 0x1, -R3.reuse ;  /* 0x0000000112129824 */ /* 0x100fe400078e0a03 */
[----:B------:R-:W-:Y:S01]  /*12b0*/  IMAD.MOV.U32 R22, RZ, RZ, R24 ;  /* 0x000000ffff167224 */ /* 0x000fe200078e0018 */
[----:B------:R-:W-:Y:S01]  /*12c0*/  LOP3.LUT R24, R7, 0x98, RZ, 0xfc, !PT ;  /* 0x0000009807187812 */ /* 0x000fe200078efcff */
[----:B------:R-:W-:Y:S01]  /*12d0*/  @!P4 IMAD.IADD R16, R16, 0x1, -R3 ;  /* 0x000000011010c824 */ /* 0x000fe200078e0a03 */
[C---:B------:R-:W-:Y:S01]  /*12e0*/  ISETP.GT.U32.AND P1, PT, R3.reuse, R18, PT ;  /* 0x000000120300720c */ /* 0x040fe20003f24070 */
[C---:B------:R-:W-:Y:S01]  /*12f0*/  IMAD R20, R3.reuse, R20, R23 ;  /* 0x0000001403147224 */ /* 0x040fe200078e0217 */
[----:B------:R-:W-:Y:S01]  /*1300*/  ISETP.GT.U32.AND P4, PT, R3, R19, PT ;  /* 0x000000130300720c */ /* 0x000fe20003f84070 */
[----:B------:R-:W-:Y:S01]  /*1310*/  IMAD.HI.U32 R21, R8, R22, RZ ;  /* 0x0000001608157227 */ /* 0x000fe200078e00ff */
[----:B------:R-:W-:-:S03]  /*1320*/  IABS R23, R24 ;  /* 0x0000001800177213 */ /* 0x000fc60000000000 */
[----:B------:R-:W-:Y:S01]  /*1330*/  @!P2 IMAD.MOV R16, RZ, RZ, -R16 ;  /* 0x000000ffff10a224 */ /* 0x000fe200078e0a10 */
[----:B------:R-:W-:Y:S01]  /*1340*/  ISETP.GT.U32.AND P2, PT, R3, R20, PT ;  /* 0x000000140300720c */ /* 0x000fe20003f44070 */
[----:B------:R-:W-:Y:S02]  /*1350*/  IMAD.MOV R21, RZ, RZ, -R21 ;  /* 0x000000ffff157224 */ /* 0x000fe400078e0a15 */
[--C-:B------:R-:W-:Y:S02]  /*1360*/  @!P6 IMAD.IADD R17, R17, 0x1, -R3.reuse ;  /* 0x000000011111e824 */ /* 0x100fe400078e0a03 */
[C---:B------:R-:W-:Y:S02]  /*1370*/  IMAD R21, R3.reuse, R21, R22 ;  /* 0x0000001503157224 */ /* 0x040fe400078e0216 */
[----:B------:R-:W-:Y:S01]  /*1380*/  @!P1 IMAD.IADD R18, R18, 0x1, -R3 ;  /* 0x0000000112129824 */ /* 0x000fe200078e0a03 */
[C---:B------:R-:W-:Y:S01]  /*1390*/  ISETP.GT.U32.AND P6, PT, R3.reuse, R17, PT ;  /* 0x000000110300720c */ /* 0x040fe20003fc4070 */
[----:B------:R-:W-:Y:S01]  /*13a0*/  @!P0 IMAD.MOV R15, RZ, RZ, -R15 ;  /* 0x000000ffff0f8224 */ /* 0x000fe200078e0a0f */
[----:B------:R-:W-:Y:S01]  /*13b0*/  ISETP.GT.U32.AND P1, PT, R3, R21, PT ;  /* 0x000000150300720c */ /* 0x000fe20003f24070 */
[--C-:B------:R-:W-:Y:S01]  /*13c0*/  @!P4 IMAD.IADD R19, R19, 0x1, -R3.reuse ;  /* 0x000000011313c824 */ /* 0x100fe200078e0a03 */
[----:B------:R-:W-:Y:S01]  /*13d0*/  ISETP.GE.AND P0, PT, R25, RZ, PT ;  /* 0x000000ff1900720c */ /* 0x000fe20003f06270 */
[----:B------:R-:W-:Y:S01]  /*13e0*/  @!P2 IMAD.IADD R20, R20, 0x1, -R3 ;  /* 0x000000011414a824 */ /* 0x000fe200078e0a03 */
[----:B------:R-:W-:Y:S01]  /*13f0*/  LOP3.LUT R25, R7, 0x90, RZ, 0xfc, !PT ;  /* 0x0000009007197812 */ /* 0x000fe200078efcff */
[----:B------:R-:W-:Y:S01]  /*1400*/  IMAD.HI.U32 R22, R8, R23, RZ ;  /* 0x0000001708167227 */ /* 0x000fe200078e00ff */
[----:B------:R-:W-:-:S02]  /*1410*/  ISETP.GT.U32.AND P4, PT, R3, R19, PT ;  /* 0x000000130300720c */ /* 0x000fc40003f84070 */
[----:B------:R-:W-:Y:S01]  /*1420*/  ISETP.GT.U32.AND P2, PT, R3, R20, PT ;  /* 0x000000140300720c */ /* 0x000fe20003f44070 */
[----:B------:R-:W-:Y:S02]  /*1430*/  IMAD.MOV R22, RZ, RZ, -R22 ;  /* 0x000000ffff167224 */ /* 0x000fe400078e0a16 */
[--C-:B------:R-:W-:Y:S01]  /*1440*/  @!P6 IMAD.IADD R17, R17, 0x1, -R3.reuse ;  /* 0x000000011111e824 */ /* 0x100fe200078e0a03 */
[----:B------:R-:W-:Y:S01]  /*1450*/  ISETP.GE.AND P6, PT, R26, RZ, PT ;  /* 0x000000ff1a00720c */ /* 0x000fe20003fc6270 */
[----:B------:R-:W-:Y:S01]  /*1460*/  @!P1 IMAD.IADD R21, R21, 0x1, -R3 ;  /* 0x0000000115159824 */ /* 0x000fe200078e0a03 */
[----:B------:R-:W-:Y:S01]  /*1470*/  IABS R26, R25 ;  /* 0x00000019001a7213 */ /* 0x000fe20000000000 */
[----:B------:R-:W-:Y:S01]  /*1480*/  @!P3 IMAD.MOV R17, RZ, RZ, -R17 ;  /* 0x000000ffff11b224 */ /* 0x000fe200078e0a11 */
[----:B------:R-:W-:Y:S01]  /*1490*/  ISETP.GE.AND P3, PT, R28, RZ, PT ;  /* 0x000000ff1c00720c */ /* 0x000fe20003f66270 */
[C---:B------:R-:W-:Y:S01]  /*14a0*/  IMAD R22, R3.reuse, R22, R23 ;  /* 0x0000001603167224 */ /* 0x040fe200078e0217 */
[----:B------:R-:W-:Y:S01]  /*14b0*/  ISETP.GT.U32.AND P1, PT, R3, R21, PT ;  /* 0x000000150300720c */ /* 0x000fe20003f24070 */
[----:B------:R-:W-:-:S04]  /*14c0*/  IMAD.HI.U32 R23, R8, R26, RZ ;  /* 0x0000001a08177227 */ /* 0x000fc800078e00ff */
[----:B------:R-:W-:Y:S02]  /*14d0*/  @!P2 IMAD.IADD R20, R20, 0x1, -R3 ;  /* 0x000000011414a824 */ /* 0x000fe400078e0a03 */
[----:B------:R-:W-:Y:S02]  /*14e0*/  IMAD.MOV R23, RZ, RZ, -R23 ;  /* 0x000000ffff177224 */ /* 0x000fe400078e0a17 */
[----:B------:R-:W-:Y:S01]  /*14f0*/  @!P6 IMAD.MOV R20, RZ, RZ, -R20 ;  /* 0x000000ffff14e224 */ /* 0x000fe200078e0a14 */
[----:B------:R-:W-:Y:S01]  /*1500*/  ISETP.GT.U32.AND P6, PT, R3, R22, PT ;  /* 0x000000160300720c */ /* 0x000fe20003fc4070 */
[----:B------:R-:W-:Y:S01]  /*1510*/  @!P5 IMAD.MOV R18, RZ, RZ, -R18 ;  /* 0x000000ffff12d224 */ /* 0x000fe200078e0a12 */
[----:B------:R-:W-:Y:S01]  /*1520*/  ISETP.GE.AND P5, PT, R24, RZ, PT ;  /* 0x000000ff1800720c */ /* 0x000fe20003fa6270 */
[--C-:B------:R-:W-:Y:S01]  /*1530*/  @!P4 IMAD.IADD R19, R19, 0x1, -R3.reuse ;  /* 0x000000011313c824 */ /* 0x100fe200078e0a03 */
[----:B------:R-:W-:Y:S01]  /*1540*/  ISETP.GE.AND P4, PT, R25, RZ, PT ;  /* 0x000000ff1900720c */ /* 0x000fe20003f86270 */
[----:B------:R-:W-:Y:S01]  /*1550*/  IMAD R23, R3, R23, R26 ;  /* 0x0000001703177224 */ /* 0x000fe200078e021a */
[----:B------:R-:W-:Y:S01]  /*1560*/  LOP3.LUT R24, R7, 0x88, RZ, 0xfc, !PT ;  /* 0x0000008807187812 */ /* 0x000fe200078efcff */
[----:B------:R-:W-:Y:S01]  /*1570*/  @!P1 IMAD.IADD R21, R21, 0x1, -R3 ;  /* 0x0000000115159824 */ /* 0x000fe200078e0a03 */
[----:B------:R-:W-:Y:S01]  /*1580*/  LOP3.LUT R25, R7, 0x80, RZ, 0xfc, !PT ;  /* 0x0000008007197812 */ /* 0x000fe200078efcff */
[----:B------:R-:W-:Y:S01]  /*1590*/  @!P0 IMAD.MOV R19, RZ, RZ, -R19 ;  /* 0x000000ffff138224 */ /* 0x000fe200078e0a13 */
[----:B------:R-:W-:Y:S01]  /*15a0*/  ISETP.GE.AND P2, PT, R24, RZ, PT ;  /* 0x000000ff1800720c */ /* 0x000fe20003f46270 */
[----:B------:R-:W-:Y:S01]  /*15b0*/  @!P3 IMAD.MOV R21, RZ, RZ, -R21 ;  /* 0x000000ffff15b224 */ /* 0x000fe200078e0a15 */
[----:B------:R-:W-:Y:S01]  /*15c0*/  IABS R28, R24 ;  /* 0x00000018001c7213 */ /* 0x000fe20000000000 */
[----:B------:R-:W-:Y:S01]  /*15d0*/  @!P6 IMAD.IADD R22, R22, 0x1, -R3 ;  /* 0x000000011616e824 */ /* 0x000fe200078e0a03 */
[----:B------:R-:W-:-:S02]  /*15e0*/  IABS R24, R25 ;  /* 0x0000001900187213 */ /* 0x000fc40000000000 */
[----:B------:R-:W-:Y:S02]  /*15f0*/  ISETP.GT.U32.AND P3, PT, R3, R23, PT ;  /* 0x000000170300720c */ /* 0x000fe40003f64070 */
[----:B------:R-:W-:Y:S01]  /*1600*/  ISETP.GE.AND P0, PT, R25, RZ, PT ;  /* 0x000000ff1900720c */ /* 0x000fe20003f06270 */
[----:B------:R-:W-:Y:S01]  /*1610*/  IMAD.MOV.U32 R26, RZ, RZ, R24 ;  /* 0x000000ffff1a7224 */ /* 0x000fe200078e0018 */
[----:B------:R-:W-:Y:S01]  /*1620*/  LOP3.LUT R25, R7, 0x78, RZ, 0xfc, !PT ;  /* 0x0000007807197812 */ /* 0x000fe200078efcff */
[C---:B------:R-:W-:Y:S01]  /*1630*/  IMAD.HI.U32 R24, R8.reuse, R28, RZ ;  /* 0x0000001c08187227 */ /* 0x040fe200078e00ff */
[----:B------:R-:W-:Y:S02]  /*1640*/  ISETP.GT.U32.AND P6, PT, R3, R22, PT ;  /* 0x000000160300720c */ /* 0x000fe40003fc4070 */
[----:B------:R-:W-:Y:S01]  /*1650*/  ISETP.GE.AND P1, PT, R25, RZ, PT ;  /* 0x000000ff1900720c */ /* 0x000fe20003f26270 */
[----:B------:R-:W-:Y:S01]  /*1660*/  IMAD.MOV R24, RZ, RZ, -R24 ;  /* 0x000000ffff187224 */ /* 0x000fe200078e0a18 */
[----:B------:R-:W-:Y:S01]  /*1670*/  IABS R29, R25 ;  /* 0x00000019001d7213 */ /* 0x000fe20000000000 */
[----:B------:R-:W-:-:S04]  /*1680*/  IMAD.HI.U32 R25, R8, R26, RZ ;  /* 0x0000001a08197227 */ /* 0x000fc800078e00ff */
[----:B------:R-:W-:Y:S02]  /*1690*/  @!P3 IMAD.IADD R23, R23, 0x1, -R3 ;  /* 0x000000011717b824 */ /* 0x000fe400078e0a03 */
[----:B------:R-:W-:Y:S02]  /*16a0*/  IMAD.MOV R25, RZ, RZ, -R25 ;  /* 0x000000ffff197224 */ /* 0x000fe400078e0a19 */
[C---:B------:R-:W-:Y:S01]  /*16b0*/  IMAD R24, R3.reuse, R24, R28 ;  /* 0x0000001803187224 */ /* 0x040fe200078e021c */
[C---:B------:R-:W-:Y:S01]  /*16c0*/  ISETP.GT.U32.AND P3, PT, R3.reuse, R23, PT ;  /* 0x000000170300720c */ /* 0x040fe20003f64070 */
[----:B------:R-:W-:Y:S02]  /*16d0*/  IMAD.MOV.U32 R28, RZ, RZ, R29 ;  /* 0x000000ffff1c7224 */ /* 0x000fe400078e001d */
[----:B------:R-:W-:Y:S02]  /*16e0*/  IMAD R25, R3, R25, R26 ;  /* 0x0000001903197224 */ /* 0x000fe400078e021a */
[----:B------:R-:W-:-:S04]  /*16f0*/  IMAD.HI.U32 R26, R8, R28, RZ ;  /* 0x0000001c081a7227 */ /* 0x000fc800078e00ff */
[--C-:B------:R-:W-:Y:S01]  /*1700*/  @!P6 IMAD.IADD R22, R22, 0x1, -R3.reuse ;  /* 0x000000011616e824 */ /* 0x100fe200078e0a03 */
[C---:B------:R-:W-:Y:S01]  /*1710*/  ISETP.GT.U32.AND P6, PT, R3.reuse, R24, PT ;  /* 0x000000180300720c */ /* 0x040fe20003fc4070 */
[----:B------:R-:W-:Y:S02]  /*1720*/  IMAD.MOV R26, RZ, RZ, -R26 ;  /* 0x000000ffff1a7224 */ /* 0x000fe400078e0a1a */
[----:B------:R-:W-:Y:S01]  /*1730*/  @!P5 IMAD.MOV R22, RZ, RZ, -R22 ;  /* 0x000000ffff16d224 */ /* 0x000fe200078e0a16 */
[C---:B------:R-:W-:Y:S01]  /*1740*/  ISETP.GT.U32.AND P5, PT, R3.reuse, R25, PT ;  /* 0x000000190300720c */ /* 0x040fe20003fa4070 */
[----:B------:R-:W-:Y:S02]  /*1750*/  IMAD R26, R3, R26, R28 ;  /* 0x0000001a031a7224 */ /* 0x000fe400078e021c */
[----:B------:R-:W-:Y:S02]  /*1760*/  @!P3 IMAD.IADD R23, R23, 0x1, -R3 ;  /* 0x000000011717b824 */ /* 0x000fe400078e0a03 */
[----:B------:R-:W-:Y:S01]  /*1770*/  IMAD.HI.U32 R28, R8, R30, RZ ;  /* 0x0000001e081c7227 */ /* 0x000fe200078e00ff */
[----:B------:R-:W-:-:S03]  /*1780*/  ISETP.GT.U32.AND P3, PT, R3, R26, PT ;  /* 0x0000001a0300720c */ /* 0x000fc60003f64070 */
[--C-:B------:R-:W-:Y:S01]  /*1790*/  @!P6 IMAD.IADD R24, R24, 0x1, -R3.reuse ;  /* 0x000000011818e824 */ /* 0x100fe200078e0a03 */
[----:B------:R-:W-:Y:S01]  /*17a0*/  ISETP.GE.AND P6, PT, R34, RZ, PT ;  /* 0x000000ff2200720c */ /* 0x000fe20003fc6270 */
[----:B------:R-:W-:Y:S01]  /*17b0*/  IMAD.MOV R28, RZ, RZ, -R28 ;  /* 0x000000ffff1c7224 */ /* 0x000fe200078e0a1c */
[----:B------:R-:W-:Y:S01]  /*17c0*/  IABS R34, R39 ;  /* 0x0000002700227213 */ /* 0x000fe20000000000 */
[----:B------:R-:W-:Y:S01]  /*17d0*/  @!P5 IMAD.IADD R25, R25, 0x1, -R3 ;  /* 0x000000011919d824 */ /* 0x000fe200078e0a03 */
[----:B------:R-:W-:Y:S01]  /*17e0*/  ISETP.GT.U32.AND P5, PT, R3, R24, PT ;  /* 0x000000180300720c */ /* 0x000fe20003fa4070 */
[----:B------:R-:W-:-:S04]  /*17f0*/  IMAD.HI.U32 R29, R8, R32, RZ ;  /* 0x00000020081d7227 */ /* 0x000fc800078e00ff */
[----:B------:R-:W-:Y:S02]  /*1800*/  @!P3 IMAD.IADD R26, R26, 0x1, -R3 ;  /* 0x000000011a1ab824 */ /* 0x000fe400078e0a03 */
[C---:B------:R-:W-:Y:S02]  /*1810*/  IMAD R28, R3.reuse, R28, R30 ;  /* 0x0000001c031c7224 */ /* 0x040fe400078e021e */
[----:B------:R-:W-:Y:S01]  /*1820*/  IMAD.MOV R29, RZ, RZ, -R29 ;  /* 0x000000ffff1d7224 */ /* 0x000fe200078e0a1d */
[C---:B------:R-:W-:Y:S01]  /*1830*/  ISETP.GT.U32.AND P3, PT, R3.reuse, R26, PT ;  /* 0x0000001a0300720c */ /* 0x040fe20003f64070 */
[----:B------:R-:W-:Y:S01]  /*1840*/  @!P4 IMAD.MOV R23, RZ, RZ, -R23 ;  /* 0x000000ffff17c224 */ /* 0x000fe200078e0a17 */
[C---:B------:R-:W-:Y:S01]  /*1850*/  ISETP.GT.U32.AND P4, PT, R3.reuse, R25, PT ;  /* 0x000000190300720c */ /* 0x040fe20003f84070 */
[----:B------:R-:W-:Y:S01]  /*1860*/  @!P5 IMAD.IADD R24, R24, 0x1, -R3 ;  /* 0x000000011818d824 */ /* 0x000fe200078e0a03 */
[C---:B------:R-:W-:Y:S01]  /*1870*/  ISETP.GT.U32.AND P5, PT, R3.reuse, R28, PT ;  /* 0x0000001c0300720c */ /* 0x040fe20003fa4070 */
[----:B------:R-:W-:-:S02]  /*1880*/  IMAD R30, R3, R29, R32 ;  /* 0x0000001d031e7224 */ /* 0x000fc400078e0220 */
[----:B------:R-:W-:Y:S02]  /*1890*/  IMAD.MOV R32, RZ, RZ, -R31 ;  /* 0x000000ffff207224 */ /* 0x000fe400078e0a1f */
[----:B------:R-:W-:-:S04]  /*18a0*/  IMAD.HI.U32 R29, R8, R34, RZ ;  /* 0x00000022081d7227 */ /* 0x000fc800078e00ff */
[C---:B------:R-:W-:Y:S02]  /*18b0*/  IMAD R32, R3.reuse, R32, R33 ;  /* 0x0000002003207224 */ /* 0x040fe400078e0221 */
[----:B------:R-:W-:Y:S02]  /*18c0*/  IMAD.MOV R29, RZ, RZ, -R29 ;  /* 0x000000ffff1d7224 */ /* 0x000fe400078e0a1d */
[--C-:B------:R-:W-:Y:S01]  /*18d0*/  @!P3 IMAD.IADD R26, R26, 0x1, -R3.reuse ;  /* 0x000000011a1ab824 */ /* 0x100fe200078e0a03 */
[C---:B------:R-:W-:Y:S01]  /*18e0*/  ISETP.GT.U32.AND P3, PT, R3.reuse, R32, PT ;  /* 0x000000200300720c */ /* 0x040fe20003f64070 */
[----:B------:R-:W-:Y:S02]  /*18f0*/  IMAD R34, R3, R29, R34 ;  /* 0x0000001d03227224 */ /* 0x000fe400078e0222 */
[--C-:B------:R-:W-:Y:S02]  /*1900*/  @!P5 IMAD.IADD R28, R28, 0x1, -R3.reuse ;  /* 0x000000011c1cd824 */ /* 0x100fe400078e0a03 */
[----:B------:R-:W-:Y:S01]  /*1910*/  @!P4 IMAD.IADD R25, R25, 0x1, -R3 ;  /* 0x000000011919c824 */ /* 0x000fe200078e0a03 */
[C---:B------:R-:W-:Y:S01]  /*1920*/  ISETP.GT.U32.AND P5, PT, R3.reuse, R34, PT ;  /* 0x000000220300720c */ /* 0x040fe20003fa4070 */
[----:B------:R-:W-:Y:S01]  /*1930*/  IMAD.HI.U32 R31, R8, R38, RZ ;  /* 0x00000026081f7227 */ /* 0x000fe200078e00ff */
[----:B------:R-:W-:-:S03]  /*1940*/  ISETP.GT.U32.AND P4, PT, R3, R30, PT ;  /* 0x0000001e0300720c */ /* 0x000fc60003f84070 */
[----:B------:R-:W-:Y:S02]  /*1950*/  @!P0 IMAD.MOV R25, RZ, RZ, -R25 ;  /* 0x000000ffff198224 */ /* 0x000fe400078e0a19 */
[----:B------:R-:W-:Y:S02]  /*1960*/  @!P3 IMAD.IADD R32, R32, 0x1, -R3 ;  /* 0x000000012020b824 */ /* 0x000fe400078e0a03 */
[----:B------:R-:W-:Y:S02]  /*1970*/  @!P1 IMAD.MOV R26, RZ, RZ, -R26 ;  /* 0x000000ffff1a9224 */ /* 0x000fe400078e0a1a */
[----:B------:R-:W-:Y:S01]  /*1980*/  IMAD.HI.U32 R33, R8, R40, RZ ;  /* 0x0000002808217227 */ /* 0x000fe200078e00ff */
[----:B------:R-:W-:-:S03]  /*1990*/  ISETP.GT.U32.AND P0, PT, R3, R32, PT ;  /* 0x000000200300720c */ /* 0x000fc60003f04070 */
[----:B------:R-:W-:Y:S01]  /*19a0*/  @!P5 IMAD.IADD R34, R34, 0x1, -R3 ;  /* 0x000000012222d824 */ /* 0x000fe200078e0a03 */
[----:B------:R-:W-:Y:S01]  /*19b0*/  ISETP.GE.AND P5, PT, R37, RZ, PT ;  /* 0x000000ff2500720c */ /* 0x000fe20003fa6270 */
[----:B------:R-:W-:Y:S01]  /*19c0*/  IMAD.MOV R31, RZ, RZ, -R31 ;  /* 0x000000ffff1f7224 */ /* 0x000fe200078e0a1f */
[----:B------:R-:W-:Y:S01]  /*19d0*/  IABS R37, R53 ;  /* 0x0000003500257213 */ /* 0x000fe20000000000 */
[----:B------:R-:W-:Y:S01]  /*19e0*/  IMAD.MOV R33, RZ, RZ, -R33 ;  /* 0x000000ffff217224 */ /* 0x000fe200078e0a21 */
[C---:B------:R-:W-:Y:S01]  /*19f0*/  ISETP.GT.U32.AND P1, PT, R3.reuse, R34, PT ;  /* 0x000000220300720c */ /* 0x040fe20003f24070 */
[C---:B------:R-:W-:Y:S02]  /*1a00*/  IMAD R38, R3.reuse, R31, R38 ;  /* 0x0000001f03267224 */ /* 0x040fe400078e0226 */
[C---:B------:R-:W-:Y:S02]  /*1a10*/  IMAD R40, R3.reuse, R33, R40 ;  /* 0x0000002103287224 */ /* 0x040fe400078e0228 */
[----:B------:R-:W-:Y:S01]  /*1a20*/  @!P0 IMAD.IADD R32, R32, 0x1, -R3 ;  /* 0x0000000120208824 */ /* 0x000fe200078e0a03 */
[----:B------:R-:W-:Y:S01]  /*1a30*/  ISETP.GT.U32.AND P0, PT, R3, R38, PT ;  /* 0x000000260300720c */ /* 0x000fe20003f04070 */
[----:B------:R-:W-:-:S04]  /*1a40*/  IMAD.HI.U32 R29, R8, R36, RZ ;  /* 0x00000024081d7227 */ /* 0x000fc800078e00ff */
[----:B------:R-:W-:Y:S02]  /*1a50*/  IMAD.MOV R29, RZ, RZ, -R29 ;  /* 0x000000ffff1d7224 */ /* 0x000fe400078e0a1d */
[--C-:B------:R-:W-:Y:S01]  /*1a60*/  @!P1 IMAD.IADD R34, R34, 0x1, -R3.reuse ;  /* 0x0000000122229824 */ /* 0x100fe200078e0a03 */
[C---:B------:R-:W-:Y:S01]  /*1a70*/  ISETP.GT.U32.AND P1, PT, R3.reuse, R40, PT ;  /* 0x000000280300720c */ /* 0x040fe20003f24070 */
[----:B------:R-:W-:Y:S01]  /*1a80*/  @!P2 IMAD.MOV R24, RZ, RZ, -R24 ;  /* 0x000000ffff18a224 */ /* 0x000fe200078e0a18 */
[C---:B------:R-:W-:Y:S01]  /*1a90*/  ISETP.GT.U32.AND P2, PT, R3.reuse, R28, PT ;  /* 0x0000001c0300720c */ /* 0x040fe20003f44070 */
[----:B------:R-:W-:Y:S02]  /*1aa0*/  IMAD R36, R3, R29, R36 ;  /* 0x0000001d03247224 */ /* 0x000fe400078e0224 */
[----:B------:R-:W-:Y:S02]  /*1ab0*/  @!P0 IMAD.IADD R38, R38, 0x1, -R3 ;  /* 0x0000000126268824 */ /* 0x000fe400078e0a03 */
[----:B------:R-:W-:-:S04]  /*1ac0*/  IMAD.HI.U32 R29, R8, R42, RZ ;  /* 0x0000002a081d7227 */ /* 0x000fc800078e00ff */
[----:B------:R-:W-:Y:S02]  /*1ad0*/  IMAD.MOV R33, RZ, RZ, -R29 ;  /* 0x000000ffff217224 */ /* 0x000fe400078e0a1d */
[--C-:B------:R-:W-:Y:S01]  /*1ae0*/  @!P1 IMAD.IADD R40, R40, 0x1, -R3.reuse ;  /* 0x0000000128289824 */ /* 0x100fe200078e0a03 */
[----:B------:R-:W-:Y:S01]  /*1af0*/  ISETP.GT.U32.AND P1, PT, R3, R38, PT ;  /* 0x000000260300720c */ /* 0x000fe20003f24070 */
[--C-:B------:R-:W-:Y:S01]  /*1b00*/  @!P4 IMAD.IADD R30, R30, 0x1, -R3.reuse ;  /* 0x000000011e1ec824 */ /* 0x100fe200078e0a03 */
[----:B------:R-:W-:Y:S01]  /*1b10*/  ISETP.GE.AND P4, PT, R35, RZ, PT ;  /* 0x000000ff2300720c */ /* 0x000fe20003f86270 */
[C---:B------:R-:W-:Y:S02]  /*1b20*/  IMAD R42, R3.reuse, R33, R42 ;  /* 0x00000021032a7224 */ /* 0x040fe400078e022a */
[----:B------:R-:W-:Y:S01]  /*1b30*/  @!P2 IMAD.IADD R28, R28, 0x1, -R3 ;  /* 0x000000011c1ca824 */ /* 0x000fe200078e0a03 */
[C---:B------:R-:W-:Y:S01]  /*1b40*/  ISETP.GT.U32.AND P2, PT, R3.reuse, R36, PT ;  /* 0x000000240300720c */ /* 0x040fe20003f44070 */
[----:B------:R-:W-:Y:S01]  /*1b50*/  IMAD.HI.U32 R31, R8, R44, RZ ;  /* 0x0000002c081f7227 */ /* 0x000fe200078e00ff */
[----:B------:R-:W-:-:S03]  /*1b60*/  ISETP.GT.U32.AND P3, PT, R3, R30, PT ;  /* 0x0000001e0300720c */ /* 0x000fc60003f64070 */
[----:B------:R-:W-:Y:S02]  /*1b70*/  IMAD.MOV R31, RZ, RZ, -R31 ;  /* 0x000000ffff1f7224 */ /* 0x000fe400078e0a1f */
[----:B------:R-:W-:Y:S01]  /*1b80*/  @!P1 IMAD.IADD R38, R38, 0x1, -R3 ;  /* 0x0000000126269824 */ /* 0x000fe200078e0a03 */
[C---:B------:R-:W-:Y:S01]  /*1b90*/  ISETP.GT.U32.AND P1, PT, R3.reuse, R42, PT ;  /* 0x0000002a0300720c */ /* 0x040fe20003f24070 */
[----:B------:R-:W-:Y:S02]  /*1ba0*/  IMAD R44, R3, R31, R44 ;  /* 0x0000001f032c7224 */ /* 0x000fe400078e022c */
[----:B------:R-:W-:-:S04]  /*1bb0*/  IMAD.HI.U32 R29, R8, R46, RZ ;  /* 0x0000002e081d7227 */ /* 0x000fc800078e00ff */
[--C-:B------:R-:W-:Y:S01]  /*1bc0*/  @!P2 IMAD.IADD R36, R36, 0x1, -R3.reuse ;  /* 0x000000012424a824 */ /* 0x100fe200078e0a03 */
[----:B------:R-:W-:Y:S01]  /*1bd0*/  ISETP.GE.AND P2, PT, R41, RZ, PT ;  /* 0x000000ff2900720c */ /* 0x000fe20003f46270 */
[----:B------:R-:W-:Y:S01]  /*1be0*/  @!P3 IMAD.IADD R30, R30, 0x1, -R3 ;  /* 0x000000011e1eb824 */ /* 0x000fe200078e0a03 */
[----:B------:R-:W-:Y:S01]  /*1bf0*/  LOP3.LUT R41, R7, 0x20, RZ, 0xfc, !PT ;  /* 0x0000002007297812 */ /* 0x000fe200078efcff */
[----:B------:R-:W-:Y:S01]  /*1c00*/  IMAD.MOV R29, RZ, RZ, -R29 ;  /* 0x000000ffff1d7224 */ /* 0x000fe200078e0a1d */
[C---:B------:R-:W-:Y:S01]  /*1c10*/  ISETP.GT.U32.AND P0, PT, R3.reuse, R36, PT ;  /* 0x000000240300720c */ /* 0x040fe20003f04070 */
[----:B------:R-:W-:Y:S01]  /*1c20*/  @!P1 IMAD.IADD R42, R42, 0x1, -R3 ;  /* 0x000000012a2a9824 */ /* 0x000fe200078e0a03 */
[C---:B------:R-:W-:Y:S01]  /*1c30*/  ISETP.GT.U32.AND P1, PT, R3.reuse, R44, PT ;  /* 0x0000002c0300720c */ /* 0x040fe20003f24070 */
[----:B------:R-:W-:Y:S01]  /*1c40*/  @!P4 IMAD.MOV R30, RZ, RZ, -R30 ;  /* 0x000000ffff1ec224 */ /* 0x000fe200078e0a1e */
[C---:B------:R-:W-:Y:S01]  /*1c50*/  ISETP.GT.U32.AND P4, PT, R3.reuse, R40, PT ;  /* 0x000000280300720c */ /* 0x040fe20003f84070 */
[----:B------:R-:W-:Y:S01]  /*1c60*/  IMAD R46, R3, R29, R46 ;  /* 0x0000001d032e7224 */ /* 0x000fe200078e022e */
[----:B------:R-:W-:Y:S01]  /*1c70*/  IABS R48, R41 ;  /* 0x0000002900307213 */ /* 0x000fe20000000000 */
[----:B------:R-:W-:Y:S01]  /*1c80*/  @!P6 IMAD.MOV R28, RZ, RZ, -R28 ;  /* 0x000000ffff1ce224 */ /* 0x000fe200078e0a1c */
[----:B------:R-:W-:Y:S01]  /*1c90*/  ISETP.GE.AND P3, PT, R39, RZ, PT ;  /* 0x000000ff2700720c */ /* 0x000fe20003f66270 */
[----:B------:R-:W-:Y:S01]  /*1ca0*/  IMAD.HI.U32 R31, R8, R37, RZ ;  /* 0x00000025081f7227 */ /* 0x000fe200078e00ff */
[----:B------:R-:W-:-:S02]  /*1cb0*/  ISETP.GE.AND P6, PT, R43, RZ, PT ;  /* 0x000000ff2b00720c */ /* 0x000fc40003fc6270 */
[----:B------:R-:W-:Y:S01]  /*1cc0*/  LOP3.LUT R43, R7, 0x18, RZ, 0xfc, !PT ;  /* 0x00000018072b7812 */ /* 0x000fe200078efcff */
[--C-:B------:R-:W-:Y:S01]  /*1cd0*/  @!P0 IMAD.IADD R36, R36, 0x1, -R3.reuse ;  /* 0x0000000124248824 */ /* 0x100fe200078e0a03 */
[----:B------:R-:W-:Y:S01]  /*1ce0*/  ISETP.GE.AND P0, PT, R45, RZ, PT ;  /* 0x000000ff2d00720c */ /* 0x000fe20003f06270 */
[--C-:B------:R-:W-:Y:S01]  /*1cf0*/  @!P1 IMAD.IADD R44, R44, 0x1, -R3.reuse ;  /* 0x000000012c2c9824 */ /* 0x100fe200078e0a03 */
[----:B------:R-:W-:Y:S01]  /*1d00*/  ISETP.GT.U32.AND P1, PT, R3, R46, PT ;  /* 0x0000002e0300720c */ /* 0x000fe20003f24070 */
[----:B------:R-:W-:Y:S01]  /*1d10*/  @!P4 IMAD.IADD R40, R40, 0x1, -R3 ;  /* 0x000000012828c824 */ /* 0x000fe200078e0a03 */
[C---:B------:R-:W-:Y:S01]  /*1d20*/  ISETP.GE.AND P4, PT, R7.reuse, RZ, PT ;  /* 0x000000ff0700720c */ /* 0x040fe20003f86270 */
[----:B------:R-:W-:Y:S01]  /*1d30*/  @!P5 IMAD.MOV R32, RZ, RZ, -R32 ;  /* 0x000000ffff20d224 */ /* 0x000fe200078e0a20 */
[----:B------:R-:W-:Y:S01]  /*1d40*/  LOP3.LUT R45, R7, 0x10, RZ, 0xfc, !PT ;  /* 0x00000010072d7812 */ /* 0x000fe200078efcff */
[----:B------:R-:W-:Y:S01]  /*1d50*/  @!P3 IMAD.MOV R34, RZ, RZ, -R34 ;  /* 0x000000ffff22b224 */ /* 0x000fe200078e0a22 */
[----:B------:R-:W-:Y:S01]  /*1d60*/  IABS R39, R7 ;  /* 0x0000000700277213 */ /* 0x000fe20000000000 */
[----:B------:R-:W-:Y:S01]  /*1d70*/  IMAD.HI.U32 R7, R8, R48, RZ ;  /* 0x0000003008077227 */ /* 0x000fe200078e00ff */
[----:B------:R-:W-:-:S02]  /*1d80*/  IABS R33, R43 ;  /* 0x0000002b00217213 */ /* 0x000fc40000000000 */
[----:B------:R-:W-:Y:S01]  /*1d90*/  IABS R35, R45 ;  /* 0x0000002d00237213 */ /* 0x000fe20000000000 */
[----:B------:R-:W-:Y:S01]  /*1da0*/  IMAD.MOV R7, RZ, RZ, -R7 ;  /* 0x000000ffff077224 */ /* 0x000fe200078e0a07 */
[C---:B------:R-:W-:Y:S01]  /*1db0*/  ISETP.GT.U32.AND P3, PT, R3.reuse, R44, PT ;  /* 0x0000002c0300720c */ /* 0x040fe20003f64070 */
[----:B------:R-:W-:Y:S01]  /*1dc0*/  @!P1 IMAD.IADD R46, R46, 0x1, -R3 ;  /* 0x000000012e2e9824 */ /* 0x000fe200078e0a03 */
[C---:B------:R-:W-:Y:S01]  /*1dd0*/  ISETP.GT.U32.AND P1, PT, R3.reuse, R42, PT ;  /* 0x0000002a0300720c */ /* 0x040fe20003f24070 */
[----:B------:R-:W-:Y:S02]  /*1de0*/  IMAD R48, R3, R7, R48 ;  /* 0x0000000703307224 */ /* 0x000fe400078e0230 */
[----:B------:R-:W-:-:S03]  /*1df0*/  IMAD.HI.U32 R7, R8, R33, RZ ;  /* 0x0000002108077227 */ /* 0x000fc600078e00ff */
[----:B------:R-:W-:Y:S01]  /*1e00*/  ISETP.GT.U32.AND P5, PT, R3, R48, PT ;  /* 0x000000300300720c */ /* 0x000fe20003fa4070 */
[----:B------:R-:W-:-:S04]  /*1e10*/  IMAD.HI.U32 R29, R8, R35, RZ ;  /* 0x00000023081d7227 */ /* 0x000fc800078e00ff */
[----:B------:R-:W-:-:S04]  /*1e20*/  IMAD.HI.U32 R8, R8, R39, RZ ;  /* 0x0000002708087227 */ /* 0x000fc800078e00ff */
[----:B------:R-:W-:Y:S02]  /*1e30*/  IMAD.MOV R50, RZ, RZ, -R7 ;  /* 0x000000ffff327224 */ /* 0x000fe400078e0a07 */
[----:B------:R-:W-:Y:S02]  /*1e40*/  IMAD.MOV R52, RZ, RZ, -R29 ;  /* 0x000000ffff347224 */ /* 0x000fe400078e0a1d */
[----:B------:R-:W-:Y:S01]  /*1e50*/  @!P2 IMAD.MOV R36, RZ, RZ, -R36 ;  /* 0x000000ffff24a224 */ /* 0x000fe200078e0a24 */
[C---:B------:R-:W-:Y:S01]  /*1e60*/  ISETP.GT.U32.AND P2, PT, R3.reuse, R46, PT ;  /* 0x0000002e0300720c */ /* 0x040fe20003f44070 */
[----:B------:R-:W-:Y:S02]  /*1e70*/  IMAD.MOV R54, RZ, RZ, -R31 ;  /* 0x000000ffff367224 */ /* 0x000fe400078e0a1f */
[----:B------:R-:W-:Y:S02]  /*1e80*/  IMAD.MOV R56, RZ, RZ, -R8 ;  /* 0x000000ffff387224 */ /* 0x000fe400078e0a08 */
[----:B------:R-:W-:-:S02]  /*1e90*/  IMAD R8, R3, R50, R33 ;  /* 0x0000003203087224 */ /* 0x000fc400078e0221 */
[C---:B------:R-:W-:Y:S02]  /*1ea0*/  IMAD R50, R3.reuse, R52, R35 ;  /* 0x0000003403327224 */ /* 0x040fe400078e0223 */
[C---:B------:R-:W-:Y:S02]  /*1eb0*/  IMAD R52, R3.reuse, R54, R37 ;  /* 0x0000003603347224 */ /* 0x040fe400078e0225 */
[C---:B------:R-:W-:Y:S02]  /*1ec0*/  IMAD R54, R3.reuse, R56, R39 ;  /* 0x0000003803367224 */ /* 0x040fe400078e0227 */
[--C-:B------:R-:W-:Y:S01]  /*1ed0*/  @!P3 IMAD.IADD R44, R44, 0x1, -R3.reuse ;  /* 0x000000012c2cb824 */ /* 0x100fe200078e0a03 */
[C---:B------:R-:W-:Y:S01]  /*1ee0*/  ISETP.GT.U32.AND P3, PT, R3.reuse, R52, PT ;  /* 0x000000340300720c */ /* 0x040fe20003f64070 */
[----:B------:R-:W-:Y:S01]  /*1ef0*/  @!P6 IMAD.MOV R38, RZ, RZ, -R38 ;  /* 0x000000ffff26e224 */ /* 0x000fe200078e0a26 */
[C---:B------:R-:W-:Y:S01]  /*1f00*/  ISETP.GT.U32.AND P6, PT, R3.reuse, R8, PT ;  /* 0x000000080300720c */ /* 0x040fe20003fc4070 */
[----:B------:R-:W-:Y:S01]  /*1f10*/  @!P0 IMAD.MOV R40, RZ, RZ, -R40 ;  /* 0x000000ffff288224 */ /* 0x000fe200078e0a28 */
[C---:B------:R-:W-:Y:S01]  /*1f20*/  ISETP.GT.U32.AND P0, PT, R3.reuse, R50, PT ;  /* 0x000000320300720c */ /* 0x040fe20003f04070 */
[--C-:B------:R-:W-:Y:S01]  /*1f30*/  @!P1 IMAD.IADD R42, R42, 0x1, -R3.reuse ;  /* 0x000000012a2a9824 */ /* 0x100fe200078e0a03 */
[----:B------:R-:W-:Y:S01]  /*1f40*/  ISETP.GT.U32.AND P1, PT, R3, R54, PT ;  /* 0x000000360300720c */ /* 0x000fe20003f24070 */
[--C-:B------:R-:W-:Y:S01]  /*1f50*/  @!P5 IMAD.IADD R48, R48, 0x1, -R3.reuse ;  /* 0x000000013030d824 */ /* 0x100fe200078e0a03 */
[----:B------:R-:W-:Y:S01]  /*1f60*/  ISETP.GE.AND P5, PT, R49, RZ, PT ;  /* 0x000000ff3100720c */ /* 0x000fe20003fa6270 */
[----:B------:R-:W-:Y:S01]  /*1f70*/  @!P2 IMAD.IADD R46, R46, 0x1, -R3 ;  /* 0x000000012e2ea824 */ /* 0x000fe200078e0a03 */
[----:B------:R-:W-:Y:S01]  /*1f80*/  ISETP.GE.AND P2, PT, R47, RZ, PT ;  /* 0x000000ff2f00720c */ /* 0x000fe20003f46270 */
[----:B------:R-:W-:-:S02]  /*1f90*/  IMAD.SHL.U32 R7, R4, 0x20, RZ ;  /* 0x0000002004077824 */ /* 0x000fc400078e00ff */
[--C-:B------:R-:W-:Y:S01]  /*1fa0*/  @!P3 IMAD.IADD R52, R52, 0x1, -R3.reuse ;  /* 0x000000013434b824 */ /* 0x100fe200078e0a03 */
[----:B------:R-:W-:Y:S01]  /*1fb0*/  ISETP.GE.AND P3, PT, R51, RZ, PT ;  /* 0x000000ff3300720c */ /* 0x000fe20003f66270 */
[--C-:B------:R-:W-:Y:S01]  /*1fc0*/  @!P6 IMAD.IADD R8, R8, 0x1, -R3.reuse ;  /* 0x000000010808e824 */ /* 0x100fe200078e0a03 */
[----:B------:R-:W-:Y:S01]  /*1fd0*/  ISETP.GT.U32.AND P6, PT, R3, R48, PT ;  /* 0x000000300300720c */ /* 0x000fe20003fc4070 */
[--C-:B------:R-:W-:Y:S01]  /*1fe0*/  @!P0 IMAD.IADD R50, R50, 0x1, -R3.reuse ;  /* 0x0000000132328824 */ /* 0x100fe200078e0a03 */
[----:B------:R-:W-:Y:S01]  /*1ff0*/  LOP3.LUT R7, R7, 0x1c00, RZ, 0xc0, !PT ;  /* 0x00001c0007077812 */ /* 0x000fe200078ec0ff */
[----:B------:R-:W-:Y:S01]  /*2000*/  @!P1 IMAD.IADD R54, R54, 0x1, -R3 ;  /* 0x0000000136369824 */ /* 0x000fe200078e0a03 */
[C---:B------:R-:W-:Y:S01]  /*2010*/  ISETP.GT.U32.AND P0, PT, R3.reuse, R8, PT ;  /* 0x000000080300720c */ /* 0x040fe20003f04070 */
[----:B------:R-:W-:Y:S01]  /*2020*/  @!P5 IMAD.MOV R44, RZ, RZ, -R44 ;  /* 0x000000ffff2cd224 */ /* 0x000fe200078e0a2c */
[C---:B------:R-:W-:Y:S01]  /*2030*/  ISETP.GT.U32.AND P5, PT, R3.reuse, R52, PT ;  /* 0x000000340300720c */ /* 0x040fe20003fa4070 */
[----:B------:R-:W-:Y:S01]  /*2040*/  @!P2 IMAD.MOV R42, RZ, RZ, -R42 ;  /* 0x000000ffff2aa224 */ /* 0x000fe200078e0a2a */
[C---:B------:R-:W-:Y:S01]  /*2050*/  ISETP.GT.U32.AND P1, PT, R3.reuse, R50, PT ;  /* 0x000000320300720c */ /* 0x040fe20003f24070 */
[C---:B------:R-:W-:Y:S01]  /*2060*/  IMAD R56, R6.reuse, 0x80, R7 ;  /* 0x0000008006387824 */ /* 0x040fe200078e0207 */
[----:B------:R-:W-:Y:S01]  /*2070*/  ISETP.GT.U32.AND P2, PT, R3, R54, PT ;  /* 0x000000360300720c */ /* 0x000fe20003f44070 */
[----:B------:R-:W-:-:S02]  /*2080*/  IMAD R6, R6, 0x110, RZ ;  /* 0x0000011006067824 */ /* 0x000fc400078e02ff */
[----:B------:R-:W-:Y:S01]  /*2090*/  @!P6 IMAD.IADD R48, R48, 0x1, -R3 ;  /* 0x000000013030e824 */ /* 0x000fe200078e0a03 */
[----:B------:R-:W-:Y:S01]  /*20a0*/  ISETP.GE.AND P6, PT, R41, RZ, PT ;  /* 0x000000ff2900720c */ /* 0x000fe20003fc6270 */
[----:B------:R-:W-:Y:S01]  /*20b0*/  IMAD.IADD R82, R56, 0x1, R11 ;  /* 0x0000000138527824 */ /* 0x000fe200078e020b */
[----:B------:R-:W-:Y:S01]  /*20c0*/  LOP3.LUT R5, R6, R5, RZ, 0x3c, !PT ;  /* 0x0000000506057212 */ /* 0x000fe200078e3cff */
[--C-:B------:R-:W-:Y:S01]  /*20d0*/  @!P0 IMAD.IADD R8, R8, 0x1, -R3.reuse ;  /* 0x0000000108088824 */ /* 0x100fe200078e0a03 */
[----:B------:R-:W-:Y:S01]  /*20e0*/  ISETP.GE.AND P0, PT, R43, RZ, PT ;  /* 0x000000ff2b00720c */ /* 0x000fe20003f06270 */
[--C-:B------:R-:W-:Y:S01]  /*20f0*/  @!P5 IMAD.IADD R52, R52, 0x1, -R3.reuse ;  /* 0x000000013434d824 */ /* 0x100fe200078e0a03 */
[----:B------:R-:W-:Y:S01]  /*2100*/  ISETP.NE.AND P5, PT, R27, RZ, PT ;  /* 0x000000ff1b00720c */ /* 0x000fe20003fa5270 */
[--C-:B------:R-:W-:Y:S01]  /*2110*/  @!P1 IMAD.IADD R50, R50, 0x1, -R3.reuse ;  /* 0x0000000132329824 */ /* 0x100fe200078e0a03 */
[----:B------:R-:W-:Y:S01]  /*2120*/  ISETP.GE.AND P1, PT, R45, RZ, PT ;  /* 0x000000ff2d00720c */ /* 0x000fe20003f26270 */
[----:B------:R-:W-:Y:S01]  /*2130*/  @!P2 IMAD.IADD R54, R54, 0x1, -R3 ;  /* 0x000000013636a824 */ /* 0x000fe200078e0a03 */
[----:B------:R-:W-:Y:S01]  /*2140*/  ISETP.GE.AND P2, PT, R53, RZ, PT ;  /* 0x000000ff3500720c */ /* 0x000fe20003f46270 */
[----:B------:R-:W-:Y:S01]  /*2150*/  @!P3 IMAD.MOV R46, RZ, RZ, -R46 ;  /* 0x000000ffff2eb224 */ /* 0x000fe200078e0a2e */
[----:B------:R-:W-:Y:S01]  /*2160*/  LOP3.LUT R27, RZ, R27, RZ, 0x33, !PT ;  /* 0x0000001bff1b7212 */ /* 0x000fe200078e33ff */
[----:B------:R-:W-:Y:S01]  /*2170*/  @!P6 IMAD.MOV R48, RZ, RZ, -R48 ;  /* 0x000000ffff30e224 */ /* 0x000fe200078e0a30 */
[----:B------:R-:W-:Y:S01]  /*2180*/  STL [R1+0x80], R82 ;  /* 0x0000805201007387 */ /* 0x000fe20000100800 */
[----:B------:R-:W-:Y:S01]  /*2190*/  @!P4 IMAD.MOV R54, RZ, RZ, -R54 ;  /* 0x000000ffff36c224 */ /* 0x000fe200078e0a36 */
[C---:B------:R-:W-:Y:S01]  /*21a0*/  SEL R9, R27.reuse, R9, !P5 ;  /* 0x000000091b097207 */ /* 0x040fe20006800000 */
[----:B------:R-:W-:Y:S01]  /*21b0*/  @!P0 IMAD.MOV R8, RZ, RZ, -R8 ;  /* 0x000000ffff088224 */ /* 0x000fe200078e0a08 */
[C---:B------:R-:W-:Y:S01]  /*21c0*/  SEL R10, R27.reuse, R10, !P5 ;  /* 0x0000000a1b0a7207 */ /* 0x040fe20006800000 */
[----:B----4-:R-:W-:Y:S01]  /*21d0*/  IMAD R3, R2, UR10, RZ ;  /* 0x0000000a02037c24 */ /* 0x010fe2000f8e02ff */
[----:B------:R-:W-:Y:S01]  /*21e0*/  SEL R12, R27, R12, !P5 ;  /* 0x0000000c1b0c7207 */ /* 0x000fe20006800000 */
[----:B------:R-:W-:Y:S01]  /*21f0*/  IMAD R9, R9, UR6, RZ ;  /* 0x0000000609097c24 */ /* 0x000fe2000f8e02ff */
[C---:B------:R-:W-:Y:S01]  /*2200*/  SEL R13, R27.reuse, R13, !P5 ;  /* 0x0000000d1b0d7207 */ /* 0x040fe20006800000 */
[----:B------:R-:W-:Y:S01]  /*2210*/  IMAD R10, R10, UR6, RZ ;  /* 0x000000060a0a7c24 */ /* 0x000fe2000f8e02ff */
[C---:B------:R-:W-:Y:S01]  /*2220*/  SEL R14, R27.reuse, R14, !P5 ;  /* 0x0000000e1b0e7207 */ /* 0x040fe20006800000 */
[----:B------:R-:W-:Y:S01]  /*2230*/  @!P1 IMAD.MOV R50, RZ, RZ, -R50 ;  /* 0x000000ffff329224 */ /* 0x000fe200078e0a32 */
[----:B------:R-:W-:Y:S01]  /*2240*/  SEL R15, R27, R15, !P5 ;  /* 0x0000000f1b0f7207 */ /* 0x000fe20006800000 */
[----:B------:R-:W-:Y:S01]  /*2250*/  @!P2 IMAD.MOV R52, RZ, RZ, -R52 ;  /* 0x000000ffff34a224 */ /* 0x000fe200078e0a34 */
[----:B---3--:R-:W-:Y:S01]  /*2260*/  LEA R7, P2, R9, UR14, 0x1 ;  /* 0x0000000e09077c11 */ /* 0x008fe2000f8408ff */
[----:B------:R-:W-:Y:S01]  /*2270*/  IMAD R12, R12, UR6, RZ ;  /* 0x000000060c0c7c24 */ /* 0x000fe2000f8e02ff */
[----:B------:R-:W-:Y:S01]  /*2280*/  LEA R6, P3, R10, UR14, 0x1 ;  /* 0x0000000e0a067c11 */ /* 0x000fe2000f8608ff */
[----:B------:R-:W-:Y:S01]  /*2290*/  IMAD R13, R13, UR6, RZ ;  /* 0x000000060d0d7c24 */ /* 0x000fe2000f8e02ff */
[----:B------:R-:W-:Y:S01]  /*22a0*/  SEL R16, R27, R16, !P5 ;  /* 0x000000101b107207 */ /* 0x000fe20006800000 */
[----:B------:R-:W-:Y:S01]  /*22b0*/  IMAD R14, R14, UR6, RZ ;  /* 0x000000060e0e7c24 */ /* 0x000fe2000f8e02ff */
[----:B------:R-:W-:Y:S01]  /*22c0*/  LOP3.LUT R120, R5, 0x800, R120, 0xf8, !PT ;  /* 0x0000080005787812 */ /* 0x000fe200078ef878 */
[----:B------:R1:W-:Y:S01]  /*22d0*/  STL [R1+0xf8], R7 ;  /* 0x0000f80701007387 */ /* 0x0003e20000100800 */
[----:B------:R-:W-:Y:S01]  /*22e0*/  SEL R17, R27, R17, !P5 ;  /* 0x000000111b117207 */ /* 0x000fe20006800000 */
[----:B------:R-:W-:Y:S01]  /*22f0*/  IMAD R15, R15, UR6, RZ ;  /* 0x000000060f0f7c24 */ /* 0x000fe2000f8e02ff */
[C---:B------:R-:W-:Y:S01]  /*2300*/  SEL R18, R27.reuse, R18, !P5 ;  /* 0x000000121b127207 */ /* 0x040fe20006800000 */
[----:B------:R2:W-:Y:S01]  /*2310*/  STL [R1+0xf0], R6 ;  /* 0x0000f00601007387 */ /* 0x0005e20000100800 */
[C---:B------:R-:W-:Y:S01]  /*2320*/  SEL R19, R27.reuse, R19, !P5 ;  /* 0x000000131b137207 */ /* 0x040fe20006800000 */
[----:B------:R-:W-:Y:S01]  /*2330*/  IMAD R16, R16, UR6, RZ ;  /* 0x0000000610107c24 */ /* 0x000fe2000f8e02ff */
[----:B------:R-:W-:Y:S01]  /*2340*/  SEL R20, R27, R20, !P5 ;  /* 0x000000141b147207 */ /* 0x000fe20006800000 */
[----:B------:R-:W-:Y:S01]  /*2350*/  IMAD R17, R17, UR6, RZ ;  /* 0x0000000611117c24 */ /* 0x000fe2000f8e02ff */
        /* <DEDUP_REMOVED lines=40> */
[----:B------:R-:W-:Y:S01]  /*25e0*/  SEL R27, R27, R54, !P5 ;  /* 0x000000361b1b7207 */ /* 0x000fe20006800000 */
[----:B------:R-:W-:Y:S01]  /*25f0*/  IMAD R48, R48, UR6, RZ ;  /* 0x0000000630307c24 */ /* 0x000fe2000f8e02ff */
[----:B------:R-:W-:Y:S01]  /*2600*/  LEA R5, P4, R12, UR14, 0x1 ;  /* 0x0000000e0c057c11 */ /* 0x000fe2000f8808ff */
[----:B------:R-:W-:Y:S01]  /*2610*/  IMAD R50, R50, UR6, RZ ;  /* 0x0000000632327c24 */ /* 0x000fe2000f8e02ff */
[----:B-1----:R-:W-:Y:S01]  /*2620*/  LEA R7, P5, R13, UR14, 0x1 ;  /* 0x0000000e0d077c11 */ /* 0x002fe2000f8a08ff */
[----:B------:R-:W-:Y:S01]  /*2630*/  IMAD R52, R52, UR6, RZ ;  /* 0x0000000634347c24 */ /* 0x000fe2000f8e02ff */
[----:B------:R-:W-:Y:S01]  /*2640*/  LEA R2, P1, R3, UR12, 0x1 ;  /* 0x0000000c03027c11 */ /* 0x000fe2000f8208ff */
[----:B------:R1:W-:Y:S01]  /*2650*/  STL [R1+0xe8], R5 ;  /* 0x0000e80501007387 */ /* 0x0003e20000100800 */
[----:B--2---:R-:W-:Y:S01]  /*2660*/  LEA R6, P6, R14, UR14, 0x1 ;  /* 0x0000000e0e067c11 */ /* 0x004fe2000f8c08ff */
[----:B------:R-:W-:Y:S01]  /*2670*/  IMAD R27, R27, UR6, RZ ;  /* 0x000000061b1b7c24 */ /* 0x000fe2000f8e02ff */
[----:B------:R-:W-:Y:S01]  /*2680*/  LEA.HI.X.SX32 R3, R3, UR13, 0x1, P1 ;  /* 0x0000000d03037c11 */ /* 0x000fe200088f0eff */
[----:B------:R2:W-:Y:S01]  /*2690*/  STL [R1+0xe0], R7 ;  /* 0x0000e00701007387 */ /* 0x0005e20000100800 */
[----:B------:R-:W-:Y:S01]  /*26a0*/  LOP3.LUT R11, R81, 0x20, RZ, 0xfc, !PT ;  /* 0x00000020510b7812 */ /* 0x000fe200078efcff */
[----:B------:R-:W-:Y:S01]  /*26b0*/  USHF.R.S32.HI UR6, URZ, 0x1f, UR4 ;  /* 0x0000001fff067899 */ /* 0x000fe20008011404 */
[----:B------:R-:W-:Y:S01]  /*26c0*/  CS2R R54, SRZ ;  /* 0x0000000000367805 */ /* 0x000fe2000001ff00 */
[----:B------:R3:W-:Y:S01]  /*26d0*/  STL [R1+0xd8], R6 ;  /* 0x0000d80601007387 */ /* 0x0007e20000100800 */
[----:B------:R-:W-:-:S02]  /*26e0*/  CS2R R56, SRZ ;  /* 0x0000000000387805 */ /* 0x000fc4000001ff00 */
[----:B-1----:R-:W-:Y:S01]  /*26f0*/  LEA R5, P0, R15, UR14, 0x1 ;  /* 0x0000000e0f057c11 */ /* 0x002fe2000f8008ff */
[----:B------:R-:W-:Y:S01]  /*2700*/  ULEA.HI UR6, UR6, UR4, URZ, 0x6 ;  /* 0x0000000406067291 */ /* 0x000fe2000f8f30ff */
[----:B--2---:R-:W-:-:S03]  /*2710*/  LEA R7, P1, R16, UR14, 0x1 ;  /* 0x0000000e10077c11 */ /* 0x004fc6000f8208ff */
[----:B------:R1:W-:Y:S01]  /*2720*/  STL [R1+0xd0], R5 ;  /* 0x0000d00501007387 */ /* 0x0003e20000100800 */
[----:B------:R-:W-:Y:S01]  /*2730*/  USHF.R.S32.HI UR6, URZ, 0x6, UR6 ;  /* 0x00000006ff067899 */ /* 0x000fe20008011406 */
[----:B---3--:R-:W-:Y:S02]  /*2740*/  LEA.HI.X.SX32 R6, R9, UR15, 0x1, P2 ;  /* 0x0000000f09067c11 */ /* 0x008fe400090f0eff */
[----:B------:R2:W-:Y:S01]  /*2750*/  STL [R1+0xc8], R7 ;  /* 0x0000c80701007387 */ /* 0x0005e20000100800 */
[----:B------:R-:W-:-:S03]  /*2760*/  LOP3.LUT R9, R81, 0x28, RZ, 0xfc, !PT ;  /* 0x0000002851097812 */ /* 0x000fc600078efcff */
[----:B------:R3:W-:Y:S01]  /*2770*/  STL [R1+0xf4], R6 ;  /* 0x0000f40601007387 */ /* 0x0007e20000100800 */
[----:B-1----:R-:W-:Y:S02]  /*2780*/  LEA R5, P2, R17, UR14, 0x1 ;  /* 0x0000000e11057c11 */ /* 0x002fe4000f8408ff */
[----:B--2---:R-:W-:-:S03]  /*2790*/  LEA.HI.X.SX32 R7, R10, UR15, 0x1, P3 ;  /* 0x0000000f0a077c11 */ /* 0x004fc600098f0eff */
[----:B------:R1:W-:Y:S01]  /*27a0*/  STL [R1+0xc0], R5 ;  /* 0x0000c00501007387 */ /* 0x0003e20000100800 */
[C---:B------:R-:W-:Y:S02]  /*27b0*/  LOP3.LUT R10, R81.reuse, 0x24, RZ, 0xfc, !PT ;  /* 0x00000024510a7812 */ /* 0x040fe400078efcff */
[----:B---3--:R-:W-:Y:S01]  /*27c0*/  LEA R6, P3, R18, UR14, 0x1 ;  /* 0x0000000e12067c11 */ /* 0x008fe2000f8608ff */
[----:B------:R2:W-:Y:S04]  /*27d0*/  STL [R1+0xec], R7 ;  /* 0x0000ec0701007387 */ /* 0x0005e80000100800 */
[----:B------:R3:W-:Y:S01]  /*27e0*/  STL [R1+0x34], R6 ;  /* 0x0000340601007387 */ /* 0x0007e20000100800 */
[----:B-1----:R-:W-:Y:S02]  /*27f0*/  LEA.HI.X.SX32 R5, R12, UR15, 0x1, P4 ;  /* 0x0000000f0c057c11 */ /* 0x002fe4000a0f0eff */
[----:B------:R-:W-:-:S02]  /*2800*/  LOP3.LUT R12, R81, 0x1c, RZ, 0xfc, !PT ;  /* 0x0000001c510c7812 */ /* 0x000fc400078efcff */
[----:B--2---:R-:W-:Y:S01]  /*2810*/  LEA R7, P4, R19, UR14, 0x1 ;  /* 0x0000000e13077c11 */ /* 0x004fe2000f8808ff */
[----:B------:R1:W-:Y:S01]  /*2820*/  STL [R1+0xe4], R5 ;  /* 0x0000e40501007387 */ /* 0x0003e20000100800 */
[----:B---3--:R-:W-:-:S03]  /*2830*/  LEA.HI.X.SX32 R6, R13, UR15, 0x1, P5 ;  /* 0x0000000f0d067c11 */ /* 0x008fc6000a8f0eff */
[----:B------:R2:W-:Y:S01]  /*2840*/  STL [R1+0x2c], R7 ;  /* 0x00002c0701007387 */ /* 0x0005e20000100800 */
[----:B------:R-:W-:-:S03]  /*2850*/  LOP3.LUT R13, R81, 0x18, RZ, 0xfc, !PT ;  /* 0x00000018510d7812 */ /* 0x000fc600078efcff */
[----:B------:R3:W-:Y:S01]  /*2860*/  STL [R1+0xdc], R6 ;  /* 0x0000dc0601007387 */ /* 0x0007e20000100800 */
[----:B-1----:R-:W-:Y:S02]  /*2870*/  LEA R5, P5, R20, UR14, 0x1 ;  /* 0x0000000e14057c11 */ /* 0x002fe4000f8a08ff */
[----:B--2---:R-:W-:-:S03]  /*2880*/  LEA.HI.X.SX32 R7, R14, UR15, 0x1, P6 ;  /* 0x0000000f0e077c11 */ /* 0x004fc6000b0f0eff */
[----:B------:R1:W-:Y:S01]  /*2890*/  STL [R1+0x24], R5 ;  /* 0x0000240501007387 */ /* 0x0003e20000100800 */
[----:B------:R-:W-:Y:S02]  /*28a0*/  LOP3.LUT R14, R81, 0x14, RZ, 0xfc, !PT ;  /* 0x00000014510e7812 */ /* 0x000fe400078efcff */
[----:B---3--:R-:W-:Y:S01]  /*28b0*/  LEA R6, P6, R21, UR14, 0x1 ;  /* 0x0000000e15067c11 */ /* 0x008fe2000f8c08ff */
[----:B------:R2:W-:Y:S04]  /*28c0*/  STL [R1+0xd4], R7 ;  /* 0x0000d40701007387 */ /* 0x0005e80000100800 */
[----:B------:R3:W-:Y:S01]  /*28d0*/  STL [R1+0x1c], R6 ;  /* 0x00001c0601007387 */ /* 0x0007e20000100800 */
[----:B-1----:R-:W-:Y:S02]  /*28e0*/  LEA.HI.X.SX32 R5, R15, UR15, 0x1, P0 ;  /* 0x0000000f0f057c11 */ /* 0x002fe400080f0eff */
[----:B--2---:R-:W-:-:S03]  /*28f0*/  LEA R7, P0, R22, UR14, 0x1 ;  /* 0x0000000e16077c11 */ /* 0x004fc6000f8008ff */
        /* <DEDUP_REMOVED lines=13> */
[----:B------:R-:W-:-:S02]  /*29d0*/  LEA R125, P3, R25, UR14, 0x1 ;  /* 0x0000000e197d7c11 */ /* 0x000fc4000f8608ff */
[----:B--2---:R-:W-:Y:S01]  /*29e0*/  LOP3.LUT R7, R81, 0x30, RZ, 0xfc, !PT ;  /* 0x0000003051077812 */ /* 0x004fe200078efcff */
[----:B------:R1:W-:Y:S01]  /*29f0*/  STL [R1+0x30], R5 ;  /* 0x0000300501007387 */ /* 0x0003e20000100800 */
[----:B------:R-:W-:Y:S02]  /*2a00*/  LEA.HI.X.SX32 R124, R25, UR15, 0x1, P3 ;  /* 0x0000000f197c7c11 */ /* 0x000fe400098f0eff */
[----:B---3--:R-:W-:Y:S02]  /*2a10*/  LEA.HI.X.SX32 R6, R19, UR15, 0x1, P4 ;  /* 0x0000000f13067c11 */ /* 0x008fe4000a0f0eff */
[----:B------:R-:W-:Y:S02]  /*2a20*/  LOP3.LUT R19, R81, 0x4, RZ, 0xfc, !PT ;  /* 0x0000000451137812 */ /* 0x000fe400078efcff */
[----:B------:R-:W-:Y:S01]  /*2a30*/  LEA R123, P4, R26, UR14, 0x1 ;  /* 0x0000000e1a7b7c11 */ /* 0x000fe2000f8808ff */
[----:B------:R2:W-:Y:S01]  /*2a40*/  STL [R1+0x28], R6 ;  /* 0x0000280601007387 */ /* 0x0005e20000100800 */
[----:B------:R-:W-:-:S02]  /*2a50*/  LEA R101, P3, R38, UR14, 0x1 ;  /* 0x0000000e26657c11 */ /* 0x000fc4000f8608ff */
[----:B-1----:R-:W-:Y:S02]  /*2a60*/  LEA.HI.X.SX32 R5, R20, UR15, 0x1, P5 ;  /* 0x0000000f14057c11 */ /* 0x002fe4000a8f0eff */
[----:B------:R-:W1:Y:S01]  /*2a70*/  LDC R20, c[0x0][0x3a8] ;  /* 0x0000ea00ff147b82 */ /* 0x000e620000000800 */
[----:B------:R-:W-:Y:S02]  /*2a80*/  LEA R119, P5, R28, UR14, 0x1 ;  /* 0x0000000e1c777c11 */ /* 0x000fe4000f8a08ff */
[----:B------:R3:W-:Y:S01]  /*2a90*/  STL [R1+0x20], R5 ;  /* 0x0000200501007387 */ /* 0x0007e20000100800 */
[----:B------:R-:W-:Y:S02]  /*2aa0*/  LEA.HI.X.SX32 R122, R26, UR15, 0x1, P4 ;  /* 0x0000000f1a7a7c11 */ /* 0x000fe4000a0f0eff */
[----:B--2---:R-:W-:Y:S02]  /*2ab0*/  LEA.HI.X.SX32 R6, R21, UR15, 0x1, P6 ;  /* 0x0000000f15067c11 */ /* 0x004fe4000b0f0eff */
[----:B------:R-:W2:Y:S01]  /*2ac0*/  LDC R21, c[0x0][0x3ac] ;  /* 0x0000eb00ff157b82 */ /* 0x000ea20000000800 */
[----:B------:R-:W-:-:S02]  /*2ad0*/  LEA R117, P6, R30, UR14, 0x1 ;  /* 0x0000000e1e757c11 */ /* 0x000fc4000f8c08ff */
[----:B------:R4:W-:Y:S01]  /*2ae0*/  STL [R1+0x18], R6 ;  /* 0x0000180601007387 */ /* 0x0009e20000100800 */
[----:B------:R-:W-:Y:S02]  /*2af0*/  LEA.HI.X.SX32 R118, R28, UR15, 0x1, P5 ;  /* 0x0000000f1c767c11 */ /* 0x000fe4000a8f0eff */
[----:B---3--:R-:W-:Y:S02]  /*2b00*/  LEA.HI.X.SX32 R5, R22, UR15, 0x1, P0 ;  /* 0x0000000f16057c11 */ /* 0x008fe400080f0eff */
[----:B------:R-:W-:Y:S02]  /*2b10*/  LEA.HI.X.SX32 R116, R30, UR15, 0x1, P6 ;  /* 0x0000000f1e747c11 */ /* 0x000fe4000b0f0eff */
[----:B------:R-:W-:Y:S01]  /*2b20*/  LEA R107, P0, R32, UR14, 0x1 ;  /* 0x0000000e206b7c11 */ /* 0x000fe2000f8008ff */
[----:B------:R3:W-:Y:S01]  /*2b30*/  STL [R1+0x10], R5 ;  /* 0x0000100501007387 */ /* 0x0007e20000100800 */
[----:B------:R-:W-:Y:S02]  /*2b40*/  LEA R34, P4, R35, UR14, 0x1 ;  /* 0x0000000e23227c11 */ /* 0x000fe4000f8808ff */
[----:B----4-:R-:W-:-:S02]  /*2b50*/  LEA.HI.X.SX32 R6, R23, UR15, 0x1, P1 ;  /* 0x0000000f17067c11 */ /* 0x010fc400088f0eff */
[----:B------:R-:W-:Y:S02]  /*2b60*/  LOP3.LUT R23, R4, 0x3f, RZ, 0xc0, !PT ;  /* 0x0000003f04177812 */ /* 0x000fe400078ec0ff */
[----:B------:R-:W-:Y:S01]  /*2b70*/  LOP3.LUT R4, R81, 0x3c, RZ, 0xfc, !PT ;  /* 0x0000003c51047812 */ /* 0x000fe200078efcff */
[----:B------:R4:W-:Y:S01]  /*2b80*/  STL [R1+0x8], R6 ;  /* 0x0000080601007387 */ /* 0x0009e20000100800 */
[----:B------:R-:W-:Y:S02]  /*2b90*/  LEA R105, P1, R104, UR14, 0x1 ;  /* 0x0000000e68697c11 */ /* 0x000fe4000f8208ff */
[----:B---3--:R-:W-:Y:S01]  /*2ba0*/  LEA.HI.X.SX32 R5, R24, UR15, 0x1, P2 ;  /* 0x0000000f18057c11 */ /* 0x008fe200090f0eff */
[----:B-1----:R-:W-:Y:S01]  /*2bb0*/  IMAD R4, R4, R20, RZ ;  /* 0x0000001404047224 */ /* 0x002fe200078e02ff */
[----:B------:R-:W-:Y:S01]  /*2bc0*/  LEA R103, P2, R36, UR14, 0x1 ;  /* 0x0000000e24677c11 */ /* 0x000fe2000f8408ff */
[----:B--2---:R-:W-:Y:S01]  /*2bd0*/  IMAD R21, R23, R21, RZ ;  /* 0x0000001517157224 */ /* 0x004fe200078e02ff */
[----:B------:R-:W-:Y:S01]  /*2be0*/  LEA R40, P5, R42, UR14, 0x1 ;  /* 0x0000000e2a287c11 */ /* 0x000fe2000f8a08ff */
[----:B------:R1:W-:Y:S01]  /*2bf0*/  STL [R1], R5 ;  /* 0x0000000501007387 */ /* 0x0003e20000100800 */
[----:B------:R-:W-:Y:S01]  /*2c00*/  LEA.HI.X.SX32 R102, R36, UR15, 0x1, P2 ;  /* 0x0000000f24667c11 */ /* 0x000fe200090f0eff */
[----:B------:R-:W-:Y:S01]  /*2c10*/  IMAD.MOV.U32 R23, RZ, RZ, R82 ;  /* 0x000000ffff177224 */ /* 0x000fe200078e0052 */
[----:B----4-:R-:W-:Y:S01]  /*2c20*/  LOP3.LUT R6, R81, 0x34, RZ, 0xfc, !PT ;  /* 0x0000003451067812 */ /* 0x010fe200078efcff */
[----:B------:R2:W-:Y:S01]  /*2c30*/  STL [R1+0x108], R4 ;  /* 0x0001080401007387 */ /* 0x0005e20000100800 */
[----:B------:R-:W-:-:S02]  /*2c40*/  LEA R30, P2, R8, UR14, 0x1 ;  /* 0x0000000e081e7c11 */ /* 0x000fc4000f8408ff */
[----:B------:R-:W-:Y:S02]  /*2c50*/  CS2R R36, SRZ ;  /* 0x0000000000247805 */ /* 0x000fe4000001ff00 */
[----:B------:R-:W-:Y:S02]  /*2c60*/  LEA.HI.X.SX32 R106, R32, UR15, 0x1, P0 ;  /* 0x0000000f206a7c11 */ /* 0x000fe400080f0eff */
[----:B------:R-:W-:Y:S02]  /*2c70*/  CS2R R82, SRZ ;  /* 0x0000000000527805 */ /* 0x000fe4000001ff00 */
[----:B------:R-:W-:Y:S02]  /*2c80*/  LEA.HI.X.SX32 R28, R8, UR15, 0x1, P2 ;  /* 0x0000000f081c7c11 */ /* 0x000fe400090f0eff */
[C---:B-1----:R-:W-:Y:S02]  /*2c90*/  LOP3.LUT R5, R81.reuse, 0x38, RZ, 0xfc, !PT ;  /* 0x0000003851057812 */ /* 0x042fe400078efcff */
[----:B------:R-:W-:Y:S01]  /*2ca0*/  LOP3.LUT R8, R81, 0x2c, RZ, 0xfc, !PT ;  /* 0x0000002c51087812 */ /* 0x000fe200078efcff */
[-C--:B--2---:R-:W-:Y:S01]  /*2cb0*/  IMAD R4, R7, R20.reuse, RZ ;  /* 0x0000001407047224 */ /* 0x084fe200078e02ff */
[----:B------:R-:W-:Y:S01]  /*2cc0*/  LEA.HI.X.SX32 R104, R104, UR15, 0x1, P1 ;  /* 0x0000000f68687c11 */ /* 0x000fe200088f0eff */
[-C--:B------:R-:W-:Y:S01]  /*2cd0*/  IMAD R21, R5, R20.reuse, RZ ;  /* 0x0000001405157224 */ /* 0x080fe200078e02ff */
[----:B------:R-:W-:Y:S01]  /*2ce0*/  LEA.HI.X.SX32 R97, R38, UR15, 0x1, P3 ;  /* 0x0000000f26617c11 */ /* 0x000fe200098f0eff */
[-C--:B------:R-:W-:Y:S01]  /*2cf0*/  IMAD R5, R6, R20.reuse, RZ ;  /* 0x0000001406057224 */ /* 0x080fe200078e02ff */
[----:B------:R-:W-:Y:S01]  /*2d00*/  LEA.HI.X.SX32 R35, R35, UR15, 0x1, P4 ;  /* 0x0000000f23237c11 */ /* 0x000fe2000a0f0eff */
[-C--:B------:R-:W-:Y:S01]  /*2d10*/  IMAD R6, R8, R20.reuse, RZ ;  /* 0x0000001408067224 */ /* 0x080fe200078e02ff */
[----:B------:R-:W-:Y:S01]  /*2d20*/  LOP3.LUT R18, R81, 0x8, RZ, 0xfc, !PT ;  /* 0x0000000851127812 */ /* 0x000fe200078efcff */
[----:B------:R-:W-:Y:S01]  /*2d30*/  IMAD R4, R10, R20, RZ ;  /* 0x000000140a047224 */ /* 0x000fe200078e02ff */
[----:B------:R1:W-:Y:S01]  /*2d40*/  STL [R1+0x104], R5 ;  /* 0x0001040501007387 */ /* 0x0003e20000100800 */
[----:B------:R-:W-:-:S02]  /*2d50*/  LEA R15, P6, R44, UR14, 0x1 ;  /* 0x0000000e2c0f7c11 */ /* 0x000fc4000f8c08ff */
[----:B------:R-:W-:Y:S02]  /*2d60*/  CS2R R38, SRZ ;  /* 0x0000000000267805 */ /* 0x000fe4000001ff00 */
[----:B------:R-:W-:Y:S01]  /*2d70*/  LEA R96, P0, R46, UR14, 0x1 ;  /* 0x0000000e2e607c11 */ /* 0x000fe2000f8008ff */
[----:B------:R2:W-:Y:S01]  /*2d80*/  STL [R1+0x100], R6 ;  /* 0x0001000601007387 */ /* 0x0005e20000100800 */
[----:B------:R-:W-:Y:S02]  /*2d90*/  LEA R31, P1, R48, UR14, 0x1 ;  /* 0x0000000e301f7c11 */ /* 0x000fe4000f8208ff */
[----:B------:R-:W-:Y:S01]  /*2da0*/  LEA R98, P3, R50, UR14, 0x1 ;  /* 0x0000000e32627c11 */ /* 0x000fe2000f8608ff */
[----:B------:R3:W-:Y:S01]  /*2db0*/  STL [R1+0xfc], R4 ;  /* 0x0000fc0401007387 */ /* 0x0007e20000100800 */
[----:B------:R-:W-:Y:S01]  /*2dc0*/  LEA R99, P4, R52, UR14, 0x1 ;  /* 0x0000000e34637c11 */ /* 0x000fe2000f8808ff */
[-C--:B-1----:R-:W-:Y:S01]  /*2dd0*/  IMAD R5, R9, R20.reuse, RZ ;  /* 0x0000001409057224 */ /* 0x082fe200078e02ff */
[----:B------:R-:W-:Y:S01]  /*2de0*/  LEA.HI.X.SX32 R41, R42, UR15, 0x1, P5 ;  /* 0x0000000f2a297c11 */ /* 0x000fe2000a8f0eff */
[-C--:B------:R-:W-:Y:S01]  /*2df0*/  IMAD R5, R12, R20.reuse, RZ ;  /* 0x000000140c057224 */ /* 0x080fe200078e02ff */
[----:B------:R-:W-:Y:S01]  /*2e00*/  LEA R100, P5, R27, UR14, 0x1 ;  /* 0x0000000e1b647c11 */ /* 0x000fe2000f8a08ff */
[-C--:B------:R-:W-:Y:S01]  /*2e10*/  IMAD R5, R16, R20.reuse, RZ ;  /* 0x0000001410057224 */ /* 0x080fe200078e02ff */
[----:B------:R-:W-:Y:S01]  /*2e20*/  LEA.HI.X.SX32 R42, R44, UR15, 0x1, P6 ;  /* 0x0000000f2c2a7c11 */ /* 0x000fe2000b0f0eff */
[-C--:B------:R-:W-:Y:S01]  /*2e30*/  IMAD R5, R19, R20.reuse, RZ ;  /* 0x0000001413057224 */ /* 0x080fe200078e02ff */
[----:B------:R-:W-:Y:S01]  /*2e40*/  LOP3.LUT R5, R23, 0x40, RZ, 0x3c, !PT ;  /* 0x0000004017057812 */ /* 0x000fe200078e3cff */
[-C--:B--2---:R-:W-:Y:S01]  /*2e50*/  IMAD R6, R11, R20.reuse, RZ ;  /* 0x000000140b067224 */ /* 0x084fe200078e02ff */
[----:B------:R-:W-:Y:S01]  /*2e60*/  LEA.HI.X.SX32 R43, R46, UR15, 0x1, P0 ;  /* 0x0000000f2e2b7c11 */ /* 0x000fe200080f0eff */
[-C--:B---3--:R-:W-:Y:S01]  /*2e70*/  IMAD R4, R13, R20.reuse, RZ ;  /* 0x000000140d047224 */ /* 0x088fe200078e02ff */
[----:B------:R-:W-:Y:S01]  /*2e80*/  LEA.HI.X.SX32 R29, R48, UR15, 0x1, P1 ;  /* 0x0000000f301d7c11 */ /* 0x000fe200088f0eff */
[----:B------:R1:W-:Y:S01]  /*2e90*/  STL [R1+0x110], R5 ;  /* 0x0001100501007387 */ /* 0x0003e20000100800 */
[-C--:B------:R-:W-:Y:S01]  /*2ea0*/  IMAD R6, R14, R20.reuse, RZ ;  /* 0x000000140e067224 */ /* 0x080fe200078e02ff */
[----:B------:R-:W-:Y:S01]  /*2eb0*/  LEA.HI.X.SX32 R33, R50, UR15, 0x1, P3 ;  /* 0x0000000f32217c11 */ /* 0x000fe200098f0eff */
[-C--:B------:R-:W-:Y:S01]  /*2ec0*/  IMAD R4, R17, R20.reuse, RZ ;  /* 0x0000001411047224 */ /* 0x080fe200078e02ff */
[----:B------:R-:W-:Y:S01]  /*2ed0*/  LEA.HI.X.SX32 R32, R52, UR15, 0x1, P4 ;  /* 0x0000000f34207c11 */ /* 0x000fe2000a0f0eff */
[-C--:B------:R-:W-:Y:S01]  /*2ee0*/  IMAD R6, R18, R20.reuse, RZ ;  /* 0x0000001412067224 */ /* 0x080fe200078e02ff */
[----:B------:R-:W-:Y:S01]  /*2ef0*/  LEA.HI.X.SX32 R22, R27, UR15, 0x1, P5 ;  /* 0x0000000f1b167c11 */ /* 0x000fe2000a8f0eff */
[----:B------:R-:W-:Y:S01]  /*2f00*/  IMAD R4, R81, R20, RZ ;  /* 0x0000001451047224 */ /* 0x000fe200078e02ff */
[----:B------:R-:W-:-:S02]  /*2f10*/  CS2R R52, SRZ ;  /* 0x0000000000347805 */ /* 0x000fc4000001ff00 */
[----:B------:R-:W-:Y:S02]  /*2f20*/  CS2R R44, SRZ ;  /* 0x00000000002c7805 */ /* 0x000fe4000001ff00 */
[----:B------:R-:W-:Y:S02]  /*2f30*/  CS2R R46, SRZ ;  /* 0x00000000002e7805 */ /* 0x000fe4000001ff00 */
[----:B------:R-:W-:Y:S02]  /*2f40*/  CS2R R48, SRZ ;  /* 0x0000000000307805 */ /* 0x000fe4000001ff00 */
[----:B------:R-:W-:Y:S02]  /*2f50*/  CS2R R50, SRZ ;  /* 0x0000000000327805 */ /* 0x000fe4000001ff00 */
[----:B------:R-:W-:Y:S02]  /*2f60*/  CS2R R80, SRZ ;  /* 0x0000000000507805 */ /* 0x000fe4000001ff00 */
[----:B------:R-:W-:-:S02]  /*2f70*/  LOP3.LUT R6, R121, 0x40, RZ, 0x3c, !PT ;  /* 0x0000004079067812 */ /* 0x000fc400078e3cff */
[----:B01----:R-:W-:-:S07]  /*2f80*/  LOP3.LUT R4, R120, 0x40, RZ, 0x3c, !PT ;  /* 0x0000004078047812 */ /* 0x003fce00078e3cff */
.L_x_1:
[----:B------:R-:W0:Y:S01]  /*2f90*/  S2R R16, SR_TID.X ;  /* 0x0000000000107919 */ /* 0x000e220000002100 */
[----:B------:R-:W1:Y:S01]  /*2fa0*/  LDC R4, c[0x0][0x3a8] ;  /* 0x0000ea00ff047b82 */ /* 0x000e620000000800 */
[----:B------:R-:W-:Y:S01]  /*2fb0*/  PRMT R14, RZ, 0x7610, R14 ;  /* 0x00007610ff0e7816 */ /* 0x000fe2000000000e */
[----:B------:R-:W2:Y:S01]  /*2fc0*/  S2R R24, SR_TID.X ;  /* 0x0000000000187919 */ /* 0x000ea20000002100 */
[----:B------:R-:W3:Y:S05]  /*2fd0*/  S2R R5, SR_TID.X ;  /* 0x0000000000057919 */ /* 0x000eea0000002100 */
[----:B------:R-:W4:Y:S01]  /*2fe0*/  LDC R18, c[0x0][0x3a8] ;  /* 0x0000ea00ff127b82 */ /* 0x000f220000000800 */
[----:B------:R-:W-:-:S02]  /*2ff0*/  PRMT R13, RZ, 0x7610, R13 ;  /* 0x00007610ff0d7816 */ /* 0x000fc4000000000d */
[----:B------:R-:W-:Y:S01]  /*3000*/  PRMT R12, RZ, 0x7610, R12 ;  /* 0x00007610ff0c7816 */ /* 0x000fe2000000000c */
[----:B------:R5:W-:Y:S01]  /*3010*/  STL.64 [R1+0x170], R90 ;  /* 0x0001705a01007387 */ /* 0x000be20000100a00 */
[----:B------:R-:W-:Y:S02]  /*3020*/  PRMT R11, RZ, 0x7610, R11 ;  /* 0x00007610ff0b7816 */ /* 0x000fe4000000000b */
[----:B------:R-:W-:Y:S01]  /*3030*/  PRMT R10, RZ, 0x7610, R10 ;  /* 0x00007610ff0a7816 */ /* 0x000fe2000000000a */
[----:B------:R-:W1:Y:S01]  /*3040*/  LDC R19, c[0x0][0x3a8] ;  /* 0x0000ea00ff137b82 */ /* 0x000e620000000800 */
[----:B------:R-:W-:Y:S02]  /*3050*/  PRMT R9, RZ, 0x7610, R9 ;  /* 0x00007610ff097816 */ /* 0x000fe40000000009 */
[----:B------:R-:W-:Y:S02]  /*3060*/  PRMT R8, RZ, 0x7610, R8 ;  /* 0x00007610ff087816 */ /* 0x000fe40000000008 */
[----:B------:R-:W-:-:S03]  /*3070*/  PRMT R7, RZ, 0x7610, R7 ;  /* 0x00007610ff077816 */ /* 0x000fc60000000007 */
[----:B-----5:R-:W5:Y:S01]  /*3080*/  LDC R91, c[0x0][0x3a8] ;  /* 0x0000ea00ff5b7b82 */ /* 0x020f620000000800 */
[----:B0-----:R-:W-:-:S07]  /*3090*/  SHF.R.U32.HI R16, RZ, 0x7, R16 ;  /* 0x00000007ff107819 */ /* 0x001fce0000011610 */
[----:B------:R-:W0:Y:S01]  /*30a0*/  LDC R21, c[0x0][0x3a8] ;  /* 0x0000ea00ff157b82 */ /* 0x000e220000000800 */
[----:B------:R-:W-:Y:S02]  /*30b0*/  SGXT.U32 R16, R16, 0x2 ;  /* 0x000000021010781a */ /* 0x000fe40000000000 */
[----:B--2---:R-:W-:Y:S02]  /*30c0*/  SHF.R.U32.HI R24, RZ, 0x7, R24 ;  /* 0x00000007ff187819 */ /* 0x004fe40000011618 */
[----:B------:R-:W-:Y:S02]  /*30d0*/  LOP3.LUT R17, R16, 0x8, RZ, 0xfc, !PT ;  /* 0x0000000810117812 */ /* 0x000fe400078efcff */
[----:B------:R-:W2:Y:S01]  /*30e0*/  S2R R16, SR_TID.X ;  /* 0x0000000000107919 */ /* 0x000ea20000002100 */
[----:B---3--:R-:W-:Y:S02]  /*30f0*/  SHF.R.U32.HI R5, RZ, 0x7, R5 ;  /* 0x00000007ff057819 */ /* 0x008fe40000011605 */
[----:B------:R-:W-:-:S02]  /*3100*/  SGXT.U32 R24, R24, 0x2 ;  /* 0x000000021818781a */ /* 0x000fc40000000000 */
[----:B------:R-:W-:Y:S02]  /*3110*/  SGXT.U32 R5, R5, 0x2 ;  /* 0x000000020505781a */ /* 0x000fe40000000000 */
[C---:B------:R-:W-:Y:S01]  /*3120*/  ISETP.GE.AND P0, PT, R24.reuse, UR7, PT ;  /* 0x0000000718007c0c */ /* 0x040fe2000bf06270 */
[----:B----4-:R-:W-:Y:S01]  /*3130*/  IMAD R17, R17, R18, RZ ;  /* 0x0000001211117224 */ /* 0x010fe200078e02ff */
[----:B------:R-:W-:Y:S01]  /*3140*/  LOP3.LUT R6, R24, 0x8, RZ, 0xfc, !PT ;  /* 0x0000000818067812 */ /* 0x000fe200078efcff */
[----:B-1----:R-:W-:Y:S01]  /*3150*/  IMAD R4, R5, R4, RZ ;  /* 0x0000000405047224 */ /* 0x002fe200078e02ff */
[----:B------:R-:W1:Y:S02]  /*3160*/  LDC R18, c[0x0][0x3a8] ;  /* 0x0000ea00ff127b82 */ /* 0x000e640000000800 */
[----:B------:R-:W-:Y:S01]  /*3170*/  ISETP.GE.AND P1, PT, R6, UR7, PT ;  /* 0x0000000706007c0c */ /* 0x000fe2000bf26270 */
[----:B------:R-:W-:-:S06]  /*3180*/  IMAD.WIDE R4, R4, 0x2, R2 ;  /* 0x0000000204047825 */ /* 0x000fcc00078e0202 */
[----:B------:R3:W4:Y:S01]  /*3190*/  @!P0 LDG.E.U16 R14, desc[UR8][R4.64] ;  /* 0x00000008040e8981 */ /* 0x000722000c1e1500 */
[----:B------:R-:W-:-:S04]  /*31a0*/  LOP3.LUT R6, R24, 0x10, RZ, 0xfc, !PT ;  /* 0x0000001018067812 */ /* 0x000fc800078efcff */
[----:B------:R-:W-:Y:S01]  /*31b0*/  ISETP.GE.AND P0, PT, R6, UR7, PT ;  /* 0x0000000706007c0c */ /* 0x000fe2000bf06270 */
[----:B---3--:R-:W-:Y:S02]  /*31c0*/  IMAD.WIDE R4, R17, 0x2, R2 ;  /* 0x0000000211047825 */ /* 0x008fe400078e0202 */
[----:B------:R-:W3:Y:S01]  /*31d0*/  LDC R17, c[0x0][0x3a8] ;  /* 0x0000ea00ff117b82 */ /* 0x000ee20000000800 */
[----:B--2---:R-:W-:Y:S02]  /*31e0*/  SHF.R.U32.HI R16, RZ, 0x7, R16 ;  /* 0x00000007ff107819 */ /* 0x004fe40000011610 */
[----:B------:R2:W4:Y:S02]  /*31f0*/  @!P1 LDG.E.U16 R13, desc[UR8][R4.64] ;  /* 0x00000008040d9981 */ /* 0x000524000c1e1500 */
[----:B------:R-:W-:-:S04]  /*3200*/  SGXT.U32 R16, R16, 0x2 ;  /* 0x000000021010781a */ /* 0x000fc80000000000 */
[----:B------:R-:W-:-:S05]  /*3210*/  LOP3.LUT R16, R16, 0x10, RZ, 0xfc, !PT ;  /* 0x0000001010107812 */ /* 0x000fca00078efcff */
[----:B---3--:R-:W-:-:S04]  /*3220*/  IMAD R16, R16, R17, RZ ;  /* 0x0000001110107224 */ /* 0x008fc800078e02ff */
[----:B--2---:R-:W-:Y:S02]  /*3230*/  IMAD.WIDE R4, R16, 0x2, R2 ;  /* 0x0000000210047825 */ /* 0x004fe400078e0202 */
[----:B------:R-:W2:Y:S03]  /*3240*/  S2R R16, SR_TID.X ;  /* 0x0000000000107919 */ /* 0x000ea60000002100 */
[----:B------:R3:W4:Y:S01]  /*3250*/  @!P0 LDG.E.U16 R12, desc[UR8][R4.64] ;  /* 0x00000008040c8981 */ /* 0x000722000c1e1500 */
[----:B--2---:R-:W-:-:S04]  /*3260*/  SHF.R.U32.HI R16, RZ, 0x7, R16 ;  /* 0x00000007ff107819 */ /* 0x004fc80000011610 */
[----:B------:R-:W-:-:S04]  /*3270*/  SGXT.U32 R16, R16, 0x2 ;  /* 0x000000021010781a */ /* 0x000fc80000000000 */
[----:B------:R-:W-:Y:S02]  /*3280*/  LOP3.LUT R17, R16, 0x18, RZ, 0xfc, !PT ;  /* 0x0000001810117812 */ /* 0x000fe400078efcff */
[----:B------:R-:W2:Y:S03]  /*3290*/  S2R R16, SR_TID.X ;  /* 0x0000000000107919 */ /* 0x000ea60000002100 */
[----:B-1----:R-:W-:Y:S01]  /*32a0*/  IMAD R17, R17, R18, RZ ;  /* 0x0000001211117224 */ /* 0x002fe200078e02ff */
[----:B------:R-:W-:Y:S01]  /*32b0*/  LOP3.LUT R6, R24, 0x18, RZ, 0xfc, !PT ;  /* 0x0000001818067812 */ /* 0x000fe200078efcff */
[----:B------:R-:W1:Y:S02]  /*32c0*/  LDC R18, c[0x0][0x3a8] ;  /* 0x0000ea00ff127b82 */ /* 0x000e640000000800 */
[----:B---3--:R-:W-:-:S06]  /*32d0*/  IMAD.WIDE R4, R17, 0x2, R2 ;  /* 0x0000000211047825 */ /* 0x008fcc00078e0202 */
[----:B------:R-:W3:Y:S01]  /*32e0*/  LDC R17, c[0x0][0x3a8] ;  /* 0x0000ea00ff117b82 */ /* 0x000ee20000000800 */
[----:B------:R-:W-:-:S13]  /*32f0*/  ISETP.GE.AND P1, PT, R6, UR7, PT ;  /* 0x0000000706007c0c */ /* 0x000fda000bf26270 */
[----:B------:R0:W4:Y:S01]  /*3300*/  @!P1 LDG.E.U16 R11, desc[UR8][R4.64] ;  /* 0x00000008040b9981 */ /* 0x000122000c1e1500 */
[----:B--2---:R-:W-:-:S04]  /*3310*/  SHF.R.U32.HI R16, RZ, 0x7, R16 ;  /* 0x00000007ff107819 */ /* 0x004fc80000011610 */
[----:B------:R-:W-:-:S04]  /*3320*/  SGXT.U32 R16, R16, 0x2 ;  /* 0x000000021010781a */ /* 0x000fc80000000000 */
[----:B------:R-:W-:-:S05]  /*3330*/  LOP3.LUT R16, R16, 0x20, RZ, 0xfc, !PT ;  /* 0x0000002010107812 */ /* 0x000fca00078efcff */
[----:B---3--:R-:W-:-:S04]  /*3340*/  IMAD R16, R16, R17, RZ ;  /* 0x0000001110107224 */ /* 0x008fc800078e02ff */
[----:B0-----:R-:W-:Y:S02]  /*3350*/  IMAD.WIDE R4, R16, 0x2, R2 ;  /* 0x0000000210047825 */ /* 0x001fe400078e0202 */
[----:B------:R-:W0:Y:S01]  /*3360*/  S2R R16, SR_TID.X ;  /* 0x0000000000107919 */ /* 0x000e220000002100 */
[----:B------:R-:W-:-:S04]  /*3370*/  LOP3.LUT R6, R24, 0x20, RZ, 0xfc, !PT ;  /* 0x0000002018067812 */ /* 0x000fc800078efcff */
[----:B------:R-:W-:-:S13]  /*3380*/  ISETP.GE.AND P0, PT, R6, UR7, PT ;  /* 0x0000000706007c0c */ /* 0x000fda000bf06270 */
[----:B------:R2:W3:Y:S01]  /*3390*/  @!P0 LDG.E.U16 R10, desc[UR8][R4.64] ;  /* 0x00000008040a8981 */ /* 0x0004e2000c1e1500 */
[----:B0-----:R-:W-:-:S04]  /*33a0*/  SHF.R.U32.HI R16, RZ, 0x7, R16 ;  /* 0x00000007ff107819 */ /* 0x001fc80000011610 */
[----:B------:R-:W-:-:S04]  /*33b0*/  SGXT.U32 R16, R16, 0x2 ;  /* 0x000000021010781a */ /* 0x000fc80000000000 */
[----:B------:R-:W-:Y:S02]  /*33c0*/  LOP3.LUT R17, R16, 0x28, RZ, 0xfc, !PT ;  /* 0x0000002810117812 */ /* 0x000fe400078efcff */
[----:B------:R-:W0:Y:S03]  /*33d0*/  S2R R16, SR_TID.X ;  /* 0x0000000000107919 */ /* 0x000e260000002100 */
[----:B-1----:R-:W-:Y:S01]  /*33e0*/  IMAD R17, R17, R18, RZ ;  /* 0x0000001211117224 */ /* 0x002fe200078e02ff */
[----:B------:R-:W-:Y:S01]  /*33f0*/  LOP3.LUT R6, R24, 0x28, RZ, 0xfc, !PT ;  /* 0x0000002818067812 */ /* 0x000fe200078efcff */
[----:B------:R-:W1:Y:S02]  /*3400*/  LDC R18, c[0x0][0x3a8] ;  /* 0x0000ea00ff127b82 */ /* 0x000e640000000800 */
[----:B--2---:R-:W-:-:S06]  /*3410*/  IMAD.WIDE R4, R17, 0x2, R2 ;  /* 0x0000000211047825 */ /* 0x004fcc00078e0202 */
[----:B------:R-:W2:Y:S01]  /*3420*/  LDC R17, c[0x0][0x3a8] ;  /* 0x0000ea00ff117b82 */ /* 0x000ea20000000800 */
[----:B0-----:R-:W-:-:S04]  /*3430*/  SHF.R.U32.HI R16, RZ, 0x7, R16 ;  /* 0x00000007ff107819 */ /* 0x001fc80000011610 */
[----:B------:R-:W-:-:S04]  /*3440*/  SGXT.U32 R16, R16, 0x2 ;  /* 0x000000021010781a */ /* 0x000fc80000000000 */
[----:B------:R-:W-:-:S05]  /*3450*/  LOP3.LUT R16, R16, 0x30, RZ, 0xfc, !PT ;  /* 0x0000003010107812 */ /* 0x000fca00078efcff */
[----:B--2---:R-:W-:Y:S02]  /*3460*/  IMAD R16, R16, R17, RZ ;  /* 0x0000001110107224 */ /* 0x004fe400078e02ff */
[----:B------:R-:W0:Y:S01]  /*3470*/  S2R R17, SR_TID.X ;  /* 0x0000000000117919 */ /* 0x000e220000002100 */
[----:B------:R-:W-:Y:S02]  /*3480*/  ISETP.GE.AND P1, PT, R6, UR7, PT ;  /* 0x0000000706007c0c */ /* 0x000fe4000bf26270 */
[----:B------:R-:W-:-:S11]  /*3490*/  LOP3.LUT R6, R24, 0x30, RZ, 0xfc, !PT ;  /* 0x0000003018067812 */ /* 0x000fd600078efcff */
[----:B------:R2:W3:Y:S01]  /*34a0*/  @!P1 LDG.E.U16 R9, desc[UR8][R4.64] ;  /* 0x0000000804099981 */ /* 0x0004e2000c1e1500 */
[----:B------:R-:W-:Y:S01]  /*34b0*/  ISETP.GE.AND P0, PT, R6, UR7, PT ;  /* 0x0000000706007c0c */ /* 0x000fe2000bf06270 */
[----:B--2---:R-:W-:Y:S02]  /*34c0*/  IMAD.WIDE R4, R16, 0x2, R2 ;  /* 0x0000000210047825 */ /* 0x004fe400078e0202 */
[----:B------:R-:W2:Y:S10]  /*34d0*/  S2R R16, SR_TID.X ;  /* 0x0000000000107919 */ /* 0x000eb40000002100 */
[----:B------:R1:W3:Y:S01]  /*34e0*/  @!P0 LDG.E.U16 R8, desc[UR8][R4.64] ;  /* 0x0000000804088981 */ /* 0x0002e2000c1e1500 */
[----:B0-----:R-:W-:-:S04]  /*34f0*/  SHF.R.U32.HI R17, RZ, 0x7, R17 ;  /* 0x00000007ff117819 */ /* 0x001fc80000011611 */
[----:B------:R-:W-:-:S04]  /*3500*/  SGXT.U32 R17, R17, 0x2 ;  /* 0x000000021111781a */ /* 0x000fc80000000000 */
[----:B------:R-:W-:-:S05]  /*3510*/  LOP3.LUT R17, R17, 0x38, RZ, 0xfc, !PT ;  /* 0x0000003811117812 */ /* 0x000fca00078efcff */
[----:B-1----:R-:W-:Y:S02]  /*3520*/  IMAD R17, R17, R18, RZ ;  /* 0x0000001211117224 */ /* 0x002fe400078e02ff */
[----:B------:R-:W0:Y:S02]  /*3530*/  S2R R18, SR_TID.X ;  /* 0x0000000000127919 */ /* 0x000e240000002100 */
[----:B------:R-:W-:Y:S02]  /*3540*/  IMAD.WIDE R4, R17, 0x2, R2 ;  /* 0x0000000211047825 */ /* 0x000fe400078e0202 */
[----:B------:R-:W1:Y:S01]  /*3550*/  LDC R17, c[0x0][0x3a8] ;  /* 0x0000ea00ff117b82 */ /* 0x000e620000000800 */
[----:B------:R-:W-:Y:S02]  /*3560*/  LOP3.LUT R6, R24, 0x38, RZ, 0xfc, !PT ;  /* 0x0000003818067812 */ /* 0x000fe400078efcff */
[----:B--2---:R-:W-:Y:S02]  /*3570*/  SHF.R.U32.HI R16, RZ, 0x7, R16 ;  /* 0x00000007ff107819 */ /* 0x004fe40000011610 */
[----:B------:R-:W-:-:S02]  /*3580*/  ISETP.GE.AND P1, PT, R6, UR7, PT ;  /* 0x0000000706007c0c */ /* 0x000fc4000bf26270 */
[----:B------:R-:W-:Y:S02]  /*3590*/  SGXT.U32 R16, R16, 0x2 ;  /* 0x000000021010781a */ /* 0x000fe40000000000 */
[----:B------:R-:W-:Y:S02]  /*35a0*/  LOP3.LUT R6, R24, 0x4, RZ, 0xfc, !PT ;  /* 0x0000000418067812 */ /* 0x000fe400078efcff */
[----:B------:R-:W-:Y:S02]  /*35b0*/  LOP3.LUT R16, R16, 0x4, RZ, 0xfc, !PT ;  /* 0x0000000410107812 */ /* 0x000fe400078efcff */
[----:B------:R-:W-:Y:S02]  /*35c0*/  ISETP.GE.AND P0, PT, R6, UR7, PT ;  /* 0x0000000706007c0c */ /* 0x000fe4000bf06270 */
[----:B------:R-:W-:-:S03]  /*35d0*/  PRMT R6, RZ, 0x7610, R6 ;  /* 0x00007610ff067816 */ /* 0x000fc60000000006 */
[----:B------:R2:W3:Y:S01]  /*35e0*/  @!P1 LDG.E.U16 R7, desc[UR8][R4.64] ;  /* 0x0000000804079981 */ /* 0x0004e2000c1e1500 */
[----:B-1----:R-:W-:Y:S01]  /*35f0*/  IMAD R16, R16, R17, RZ ;  /* 0x0000001110107224 */ /* 0x002fe200078e02ff */
[----:B0-----:R-:W-:-:S03]  /*3600*/  SHF.R.U32.HI R18, RZ, 0x7, R18 ;  /* 0x00000007ff127819 */ /* 0x001fc60000011612 */
[----:B--2---:R-:W-:Y:S01]  /*3610*/  IMAD.WIDE R4, R16, 0x2, R2 ;  /* 0x0000000210047825 */ /* 0x004fe200078e0202 */
[----:B------:R-:W-:-:S04]  /*3620*/  SGXT.U32 R18, R18, 0x2 ;  /* 0x000000021212781a */ /* 0x000fc80000000000 */
[----:B------:R0:W2:Y:S01]  /*3630*/  @!P0 LDG.E.U16 R6, desc[UR8][R4.64] ;  /* 0x0000000804068981 */ /* 0x0000a2000c1e1500 */
[----:B------:R-:W-:Y:S02]  /*3640*/  LOP3.LUT R90, R18, 0xc, RZ, 0xfc, !PT ;  /* 0x0000000c125a7812 */ /* 0x000fe400078efcff */
[C---:B------:R-:W-:Y:S02]  /*3650*/  LOP3.LUT R16, R24.reuse, 0x24, RZ, 0xfc, !PT ;  /* 0x0000002418107812 */ /* 0x040fe400078efcff */
[C---:B0-----:R-:W-:Y:S02]  /*3660*/  LOP3.LUT R4, R24.reuse, 0xc, RZ, 0xfc, !PT ;  /* 0x0000000c18047812 */ /* 0x041fe400078efcff */
[----:B------:R-:W-:Y:S02]  /*3670*/  LOP3.LUT R5, R24, 0x1c, RZ, 0xfc, !PT ;  /* 0x0000001c18057812 */ /* 0x000fe400078efcff */
[----:B------:R-:W-:Y:S01]  /*3680*/  ISETP.GE.AND P3, PT, R4, UR7, PT ;  /* 0x0000000704007c0c */ /* 0x000fe2000bf66270 */
[----:B-----5:R-:W-:Y:S01]  /*3690*/  IMAD R90, R90, R91, RZ ;  /* 0x0000005b5a5a7224 */ /* 0x020fe200078e02ff */
[----:B------:R-:W-:-:S02]  /*36a0*/  LOP3.LUT R17, R24, 0x2c, RZ, 0xfc, !PT ;  /* 0x0000002c18117812 */ /* 0x000fc400078efcff */
[----:B------:R-:W-:Y:S02]  /*36b0*/  LOP3.LUT R4, R24, 0x14, RZ, 0xfc, !PT ;  /* 0x0000001418047812 */ /* 0x000fe400078efcff */
[----:B------:R-:W-:Y:S02]  /*36c0*/  ISETP.GE.AND P5, PT, R5, UR7, PT ;  /* 0x0000000705007c0c */ /* 0x000fe4000bfa6270 */
[----:B------:R-:W-:Y:S02]  /*36d0*/  ISETP.GE.AND P2, PT, R16, UR7, PT ;  /* 0x0000000710007c0c */ /* 0x000fe4000bf46270 */
[----:B------:R-:W-:Y:S01]  /*36e0*/  ISETP.GE.AND P1, PT, R17, UR7, PT ;  /* 0x0000000711007c0c */ /* 0x000fe2000bf26270 */
[----:B------:R-:W-:Y:S01]  /*36f0*/  IMAD.WIDE R16, R90, 0x2, R2 ;  /* 0x000000025a107825 */ /* 0x000fe200078e0202 */
[----:B------:R-:W-:Y:S01]  /*3700*/  PRMT R5, RZ, 0x7610, R5 ;  /* 0x00007610ff057816 */ /* 0x000fe20000000005 */
[----:B------:R-:W5:Y:S01]  /*3710*/  LDL R90, [R1+0x108] ;  /* 0x00010800015a7983 */ /* 0x000f620000100800 */
[----:B------:R-:W-:-:S02]  /*3720*/  LOP3.LUT R18, R24, 0x14, RZ, 0xfc, !PT ;  /* 0x0000001418127812 */ /* 0x000fc400078efcff */
[----:B------:R-:W-:Y:S02]  /*3730*/  ISETP.GE.AND P4, PT, R4, UR7, PT ;  /* 0x0000000704007c0c */ /* 0x000fe4000bf86270 */
[----:B------:R0:W2:Y:S01]  /*3740*/  @!P3 LDG.E.U16 R5, desc[UR8][R16.64] ;  /* 0x000000081005b981 */ /* 0x0000a2000c1e1500 */
[----:B------:R-:W-:Y:S01]  /*3750*/  IMAD R18, R18, R19, RZ ;  /* 0x0000001312127224 */ /* 0x000fe200078e02ff */
[----:B------:R-:W-:-:S03]  /*3760*/  PRMT R4, RZ, 0x7610, R4 ;  /* 0x00007610ff047816 */ /* 0x000fc60000000004 */
[----:B------:R-:W-:Y:S01]  /*3770*/  IMAD.WIDE R18, R18, 0x2, R2 ;  /* 0x0000000212127825 */ /* 0x000fe200078e0202 */
[----:B------:R-:W0:Y:S05]  /*3780*/  LDL R17, [R1+0xfc] ;  /* 0x0000fc0001117983 */ /* 0x000e2a0000100800 */
[----:B------:R-:W2:Y:S04]  /*3790*/  @!P4 LDG.E.U16 R4, desc[UR8][R18.64] ;  /* 0x000000081204c981 */ /* 0x000ea8000c1e1500 */
[----:B------:R-:W2:Y:S04]  /*37a0*/  LDL R18, [R1+0x100] ;  /* 0x0001000001127983 */ /* 0x000ea80000100800 */
[----:B------:R-:W2:Y:S01]  /*37b0*/  LDL R19, [R1+0x104] ;  /* 0x0001040001137983 */ /* 0x000ea20000100800 */
[C---:B------:R-:W-:Y:S01]  /*37c0*/  LOP3.LUT R20, R24.reuse, 0x1c, RZ, 0xfc, !PT ;  /* 0x0000001c18147812 */ /* 0x040fe200078efcff */
[----:B------:R-:W1:Y:S01]  /*37d0*/  S2R R91, SR_TID.X ;  /* 0x00000000005b7919 */ /* 0x000e620000002100 */
[----:B------:R-:W-:-:S03]  /*37e0*/  LOP3.LUT R23, R24, 0x34, RZ, 0xfc, !PT ;  /* 0x0000003418177812 */ /* 0x000fc600078efcff */
[----:B------:R-:W-:Y:S01]  /*37f0*/  IMAD R20, R20, R21, RZ ;  /* 0x0000001514147224 */ /* 0x000fe200078e02ff */
[----:B------:R-:W-:Y:S02]  /*3800*/  LOP3.LUT R24, R24, 0x3c, RZ, 0xfc, !PT ;  /* 0x0000003c18187812 */ /* 0x000fe400078efcff */
[----:B------:R-:W-:Y:S01]  /*3810*/  PRMT R26, RZ, 0x7610, R26 ;  /* 0x00007610ff1a7816 */ /* 0x000fe2000000001a */
[----:B------:R-:W-:Y:S01]  /*3820*/  IMAD.WIDE R20, R20, 0x2, R2 ;  /* 0x0000000214147825 */ /* 0x000fe200078e0202 */
[----:B------:R-:W-:Y:S02]  /*3830*/  PRMT R27, RZ, 0x7610, R27 ;  /* 0x00007610ff1b7816 */ /* 0x000fe4000000001b */
[----:B------:R-:W-:Y:S02]  /*3840*/  ISETP.GE.AND P0, PT, R23, UR7, PT ;  /* 0x0000000717007c0c */ /* 0x000fe4000bf06270 */
[----:B------:R-:W-:Y:S02]  /*3850*/  ISETP.GE.AND P3, PT, R24, UR7, PT ;  /* 0x0000000718007c0c */ /* 0x000fe4000bf66270 */
[----:B------:R-:W3:Y:S01]  /*3860*/  @!P5 LDG.E.U16 R27, desc[UR8][R20.64] ;  /* 0x00000008141bd981 */ /* 0x000ee2000c1e1500 */
[----:B------:R-:W-:-:S02]  /*3870*/  PRMT R25, RZ, 0x7610, R25 ;  /* 0x00007610ff197816 */ /* 0x000fc40000000019 */
[----:B------:R-:W-:Y:S02]  /*3880*/  PRMT R24, RZ, 0x7610, R24 ;  /* 0x00007610ff187816 */ /* 0x000fe40000000018 */
[----:B------:R-:W-:Y:S01]  /*3890*/  PRMT R23, RZ, 0x7610, R23 ;  /* 0x00007610ff177816 */ /* 0x000fe20000000017 */
[----:B------:R0:W-:Y:S01]  /*38a0*/  STL.64 [R1+0x118], R2 ;  /* 0x0001180201007387 */ /* 0x0001e20000100a00 */
[----:B-1----:R-:W-:-:S04]  /*38b0*/  LOP3.LUT R91, R91, 0x3f, RZ, 0xc0, !PT ;  /* 0x0000003f5b5b7812 */ /* 0x002fc800078ec0ff */
[----:B------:R-:W-:Y:S01]  /*38c0*/  ISETP.GE.AND P4, PT, R91, UR7, PT ;  /* 0x000000075b007c0c */ /* 0x000fe2000bf86270 */
[----:B0-----:R-:W-:-:S05]  /*38d0*/  IMAD.WIDE R16, R17, 0x2, R2 ;  /* 0x0000000211107825 */ /* 0x001fca00078e0202 */
[----:B------:R5:W3:Y:S02]  /*38e0*/  @!P2 LDG.E.U16 R26, desc[UR8][R16.64] ;  /* 0x00000008101aa981 */ /* 0x000ae4000c1e1500 */
[--C-:B-----5:R-:W-:Y:S02]  /*38f0*/  IMAD.WIDE R16, R90, 0x2, R2.reuse ;  /* 0x000000025a107825 */ /* 0x120fe400078e0202 */
[----:B------:R-:W0:Y:S02]  /*3900*/  LDC R90, c[0x0][0x3ac] ;  /* 0x0000eb00ff5a7b82 */ /* 0x000e240000000800 */
[--C-:B--2---:R-:W-:Y:S01]  /*3910*/  IMAD.WIDE R20, R18, 0x2, R2.reuse ;  /* 0x0000000212147825 */ /* 0x104fe200078e0202 */
[----:B------:R-:W2:Y:S03]  /*3920*/  @!P3 LDG.E.U16 R23, desc[UR8][R16.64] ;  /* 0x000000081017b981 */ /* 0x000ea6000c1e1500 */
[----:B------:R-:W-:Y:S01]  /*3930*/  IMAD.WIDE R18, R19, 0x2, R2 ;  /* 0x0000000213127825 */ /* 0x000fe200078e0202 */
[----:B------:R-:W5:Y:S04]  /*3940*/  @!P1 LDG.E.U16 R25, desc[UR8][R20.64] ;  /* 0x0000000814199981 */ /* 0x000f68000c1e1500 */
[----:B------:R1:W2:Y:S01]  /*3950*/  @!P0 LDG.E.U16 R24, desc[UR8][R18.64] ;  /* 0x0000000812188981 */ /* 0x0002a2000c1e1500 */
[----:B------:R-:W-:Y:S01]  /*3960*/  BAR.SYNC.DEFER_BLOCKING 0x0 ;  /* 0x0000000000007b1d */ /* 0x000fe20000010000 */
[----:B------:R-:W-:-:S02]  /*3970*/  IMAD.MOV.U32 R2, RZ, RZ, R100 ;  /* 0x000000ffff027224 */ /* 0x000fc400078e0064 */
[--C-:B------:R-:W-:Y:S01]  /*3980*/  IMAD.MOV.U32 R3, RZ, RZ, R22.reuse ;  /* 0x000000ffff037224 */ /* 0x100fe200078e0016 */
[----:B------:R-:W-:Y:S01]  /*3990*/  PRMT R22, RZ, 0x7610, R22 ;  /* 0x00007610ff167816 */ /* 0x000fe20000000016 */
[----:B0-----:R-:W-:-:S03]  /*39a0*/  IMAD R90, R91, R90, RZ ;  /* 0x0000005a5b5a7224 */ /* 0x001fc600078e02ff */
[----:B------:R0:W-:Y:S01]  /*39b0*/  STL.64 [R1+0xb0], R2 ;  /* 0x0000b00201007387 */ /* 0x0001e20000100a00 */
[----:B-1----:R-:W-:-:S04]  /*39c0*/  IMAD.WIDE R18, R90, 0x2, R2 ;  /* 0x000000025a127825 */ /* 0x002fc800078e0202 */
[----:B0-----:R-:W-:Y:S02]  /*39d0*/  IMAD.MOV.U32 R2, RZ, RZ, R31 ;  /* 0x000000ffff027224 */ /* 0x001fe400078e001f */
[----:B------:R-:W-:Y:S01]  /*39e0*/  IMAD.MOV.U32 R3, RZ, RZ, R29 ;  /* 0x000000ffff037224 */ /* 0x000fe200078e001d */
[----:B------:R0:W2:Y:S01]  /*39f0*/  @!P4 LDG.E.U16 R22, desc[UR8][R18.64] ;  /* 0x000000081216c981 */ /* 0x0000a2000c1e1500 */
[----:B------:R-:W-:-:S03]  /*3a00*/  IMAD.MOV.U32 R31, RZ, RZ, R28 ;  /* 0x000000ffff1f7224 */ /* 0x000fc600078e001c */
[----:B------:R-:W-:Y:S04]  /*3a10*/  STL.64 [R1+0xa8], R2 ;  /* 0x0000a80201007387 */ /* 0x000fe80000100a00 */
[----:B------:R1:W-:Y:S01]  /*3a20*/  STL.64 [R1+0x98], R30 ;  /* 0x0000981e01007387 */ /* 0x0003e20000100a00 */
[----:B0-----:R-:W-:Y:S01]  /*3a30*/  PRMT R19, RZ, 0x7610, R19 ;  /* 0x00007610ff137816 */ /* 0x001fe20000000013 */
[----:B------:R-:W-:Y:S02]  /*3a40*/  IMAD.MOV.U32 R28, RZ, RZ, R2 ;  /* 0x000000ffff1c7224 */ /* 0x000fe400078e0002 */
[----:B------:R-:W-:Y:S02]  /*3a50*/  IMAD.MOV.U32 R29, RZ, RZ, R3 ;  /* 0x000000ffff1d7224 */ /* 0x000fe400078e0003 */
[----:B-1----:R-:W-:-:S05]  /*3a60*/  IMAD.WIDE R30, R90, 0x2, R30 ;  /* 0x000000025a1e7825 */ /* 0x002fca00078e021e */
[----:B------:R0:W2:Y:S01]  /*3a70*/  @!P4 LDG.E.U16 R19, desc[UR8][R30.64] ;  /* 0x000000081e13c981 */ /* 0x0000a2000c1e1500 */
[----:B------:R-:W-:Y:S02]  /*3a80*/  IMAD.MOV.U32 R3, RZ, RZ, R33 ;  /* 0x000000ffff037224 */ /* 0x000fe400078e0021 */
[----:B------:R-:W-:Y:S02]  /*3a90*/  IMAD.MOV.U32 R17, RZ, RZ, R32 ;  /* 0x000000ffff117224 */ /* 0x000fe400078e0020 */
[----:B------:R-:W-:Y:S02]  /*3aa0*/  IMAD.MOV.U32 R32, RZ, RZ, R28 ;  /* 0x000000ffff207224 */ /* 0x000fe400078e001c */
[----:B------:R-:W-:Y:S01]  /*3ab0*/  IMAD.MOV.U32 R33, RZ, RZ, R29 ;  /* 0x000000ffff217224 */ /* 0x000fe200078e001d */
[----:B0-----:R-:W0:Y:S01]  /*3ac0*/  S2R R31, SR_TID.X ;  /* 0x00000000001f7919 */ /* 0x001e220000002100 */
[----:B------:R-:W-:Y:S01]  /*3ad0*/  PRMT R18, RZ, 0x7610, R18 ;  /* 0x00007610ff127816 */ /* 0x000fe20000000012 */
[----:B------:R-:W-:-:S05]  /*3ae0*/  IMAD.WIDE R32, R90, 0x2, R32 ;  /* 0x000000025a207825 */ /* 0x000fca00078e0220 */
[----:B------:R1:W2:Y:S02]  /*3af0*/  @!P4 LDG.E.U16 R18, desc[UR8][R32.64] ;  /* 0x000000082012c981 */ /* 0x0002a4000c1e1500 */
[----:B-1----:R-:W1:Y:S01]  /*3b00*/  LDC R33, c[0x0][0x3ac] ;  /* 0x0000eb00ff217b82 */ /* 0x002e620000000800 */
[----:B------:R-:W-:Y:S01]  /*3b10*/  IMAD.MOV.U32 R2, RZ, RZ, R98 ;  /* 0x000000ffff027224 */ /* 0x000fe200078e0062 */
[----:B------:R-:W-:Y:S01]  /*3b20*/  PRMT R20, RZ, 0x7610, R20 ;  /* 0x00007610ff147816 */ /* 0x000fe20000000014 */
[----:B------:R-:W-:Y:S02]  /*3b30*/  IMAD.MOV.U32 R16, RZ, RZ, R99 ;  /* 0x000000ffff107224 */ /* 0x000fe400078e0063 */
[----:B------:R-:W-:Y:S01]  /*3b40*/  IMAD.WIDE R28, R90, 0x2, R2 ;  /* 0x000000025a1c7825 */ /* 0x000fe200078e0202 */
[----:B------:R-:W-:Y:S02]  /*3b50*/  PRMT R21, RZ, 0x7610, R21 ;  /* 0x00007610ff157816 */ /* 0x000fe40000000015 */
[----:B------:R4:W-:Y:S01]  /*3b60*/  STL.64 [R1+0xa0], R16 ;  /* 0x0000a01001007387 */ /* 0x0009e20000100a00 */
[----:B------:R-:W-:-:S03]  /*3b70*/  IMAD.MOV.U32 R91, RZ, RZ, R41 ;  /* 0x000000ffff5b7224 */ /* 0x000fc600078e0029 */
[----:B------:R4:W2:Y:S01]  /*3b80*/  @!P4 LDG.E.U16 R20, desc[UR8][R28.64] ;  /* 0x000000081c14c981 */ /* 0x0008a2000c1e1500 */
[----:B0-----:R-:W-:Y:S01]  /*3b90*/  LOP3.LUT R31, R31, 0x3f, RZ, 0xc0, !PT ;  /* 0x0000003f1f1f7812 */ /* 0x001fe200078ec0ff */
[----:B----4-:R-:W-:-:S04]  /*3ba0*/  IMAD.WIDE R16, R90, 0x2, R16 ;  /* 0x000000025a107825 */ /* 0x010fc800078e0210 */
[----:B------:R-:W-:Y:S01]  /*3bb0*/  IMAD.MOV.U32 R90, RZ, RZ, R40 ;  /* 0x000000ffff5a7224 */ /* 0x000fe200078e0028 */
[----:B------:R0:W-:Y:S01]  /*3bc0*/  STL.64 [R1+0x120], R2 ;  /* 0x0001200201007387 */ /* 0x0001e20000100a00 */
[----:B------:R-:W-:Y:S02]  /*3bd0*/  IMAD.MOV.U32 R28, RZ, RZ, R96 ;  /* 0x000000ffff1c7224 */ /* 0x000fe400078e0060 */
[----:B------:R-:W-:Y:S01]  /*3be0*/  IMAD.MOV.U32 R29, RZ, RZ, R43 ;  /* 0x000000ffff1d7224 */ /* 0x000fe200078e002b */
[----:B------:R4:W2:Y:S01]  /*3bf0*/  @!P4 LDG.E.U16 R21, desc[UR8][R16.64] ;  /* 0x000000081015c981 */ /* 0x0008a2000c1e1500 */
[----:B-1----:R-:W-:-:S03]  /*3c00*/  IMAD R33, R31, R33, RZ ;  /* 0x000000211f217224 */ /* 0x002fc600078e02ff */
[----:B------:R-:W-:Y:S04]  /*3c10*/  STL.64 [R1+0x90], R90 ;  /* 0x0000905a01007387 */ /* 0x000fe80000100a00 */
[----:B------:R1:W-:Y:S01]  /*3c20*/  STL.64 [R1+0x88], R28 ;  /* 0x0000881c01007387 */ /* 0x0003e20000100a00 */
[----:B----4-:R-:W-:Y:S01]  /*3c30*/  PRMT R17, RZ, 0x7610, R17 ;  /* 0x00007610ff117816 */ /* 0x010fe20000000011 */
[----:B0-----:R-:W-:Y:S02]  /*3c40*/  IMAD.MOV.U32 R2, RZ, RZ, R15 ;  /* 0x000000ffff027224 */ /* 0x001fe400078e000f */
[----:B-1----:R-:W-:-:S05]  /*3c50*/  IMAD.WIDE R28, R33, 0x2, R28 ;  /* 0x00000002211c7825 */ /* 0x002fca00078e021c */
[----:B------:R0:W4:Y:S01]  /*3c60*/  @!P4 LDG.E.U16 R17, desc[UR8][R28.64] ;  /* 0x000000081c11c981 */ /* 0x000122000c1e1500 */
[----:B------:R-:W-:Y:S01]  /*3c70*/  IMAD.MOV.U32 R3, RZ, RZ, R42 ;  /* 0x000000ffff037224 */ /* 0x000fe200078e002a */
[----:B------:R-:W-:Y:S01]  /*3c80*/  PRMT R16, RZ, 0x7610, R16 ;  /* 0x00007610ff107816 */ /* 0x000fe20000000010 */
[----:B0-----:R-:W0:Y:S01]  /*3c90*/  S2R R29, SR_TID.X ;  /* 0x00000000001d7919 */ /* 0x001e220000002100 */
[----:B------:R-:W-:-:S05]  /*3ca0*/  IMAD.WIDE R30, R33, 0x2, R2 ;  /* 0x00000002211e7825 */ /* 0x000fca00078e0202 */
[----:B------:R1:W2:Y:S02]  /*3cb0*/  @!P4 LDG.E.U16 R16, desc[UR8][R30.64] ;  /* 0x000000081e10c981 */ /* 0x0002a4000c1e1500 */
[----:B-1----:R-:W1:Y:S01]  /*3cc0*/  LDC R31, c[0x0][0x3ac] ;  /* 0x0000eb00ff1f7b82 */ /* 0x002e620000000800 */
[----:B------:R-:W-:Y:S01]  /*3cd0*/  PRMT R15, RZ, 0x7610, R15 ;  /* 0x00007610ff0f7816 */ /* 0x000fe2000000000f */
[----:B------:R-:W-:Y:S01]  /*3ce0*/  IMAD.WIDE R32, R33, 0x2, R90 ;  /* 0x0000000221207825 */ /* 0x000fe200078e025a */
[----:B------:R-:W-:Y:S03]  /*3cf0*/  STL.64 [R1+0x128], R2 ;  /* 0x0001280201007387 */ /* 0x000fe60000100a00 */
[----:B------:R-:W-:Y:S01]  /*3d00*/  IMAD.MOV.U32 R28, RZ, RZ, R34 ;  /* 0x000000ffff1c7224 */ /* 0x000fe200078e0022 */
[----:B------:R-:W2:Y:S04]  /*3d10*/  LDL.LU.64 R90, [R1+0x170] ;  /* 0x00017000015a7983 */ /* 0x000ea80000300a00 */
[----:B------:R1:W2:Y:S01]  /*3d20*/  @!P4 LDG.E.U16 R15, desc[UR8][R32.64] ;  /* 0x00000008200fc981 */ /* 0x0002a2000c1e1500 */
[----:B0-----:R-:W-:-:S05]  /*3d30*/  LOP3.LUT R29, R29, 0x3f, RZ, 0xc0, !PT ;  /* 0x0000003f1d1d7812 */ /* 0x001fca00078ec0ff */
[----:B-1----:R-:W-:Y:S02]  /*3d40*/  IMAD R31, R29, R31, RZ ;  /* 0x0000001f1d1f7224 */ /* 0x002fe400078e02ff */
[----:B------:R-:W-:Y:S01]  /*3d50*/  IMAD.MOV.U32 R29, RZ, RZ, R35 ;  /* 0x000000ffff1d7224 */ /* 0x000fe200078e0023 */
[----:B------:R-:W-:-:S04]  /*3d60*/  PRMT R33, RZ, 0x7610, R33 ;  /* 0x00007610ff217816 */ /* 0x000fc80000000021 */
[----:B------:R0:W-:Y:S02]  /*3d70*/  STL.64 [R1+0x78], R28 ;  /* 0x0000781c01007387 */ /* 0x0001e40000100a00 */
[----:B0-----:R-:W-:-:S05]  /*3d80*/  IMAD.WIDE R28, R31, 0x2, R28 ;  /* 0x000000021f1c7825 */ /* 0x001fca00078e021c */
[----:B------:R0:W2:Y:S01]  /*3d90*/  @!P4 LDG.E.U16 R33, desc[UR8][R28.64] ;  /* 0x000000081c21c981 */ /* 0x0000a2000c1e1500 */
[----:B------:R-:W-:Y:S02]  /*3da0*/  IMAD.MOV.U32 R2, RZ, RZ, R101 ;  /* 0x000000ffff027224 */ /* 0x000fe400078e0065 */
[----:B------:R-:W-:Y:S01]  /*3db0*/  IMAD.MOV.U32 R3, RZ, RZ, R97 ;  /* 0x000000ffff037224 */ /* 0x000fe200078e0061 */
[----:B0-----:R-:W0:Y:S01]  /*3dc0*/  S2R R29, SR_TID.X ;  /* 0x00000000001d7919 */ /* 0x001e220000002100 */
[----:B------:R-:W-:-:S03]  /*3dd0*/  IMAD.WIDE R30, R31, 0x2, R2 ;  /* 0x000000021f1e7825 */ /* 0x000fc600078e0202 */
[----:B------:R1:W-:Y:S02]  /*3de0*/  STL.64 [R1+0x130], R2 ;  /* 0x0001300201007387 */ /* 0x0003e40000100a00 */
[----:B-1----:R-:W-:Y:S02]  /*3df0*/  IMAD.MOV.U32 R2, RZ, RZ, R103 ;  /* 0x000000ffff027224 */ /* 0x002fe400078e0067 */
[----:B------:R-:W1:Y:S01]  /*3e00*/  LDC R103, c[0x0][0x3ac] ;  /* 0x0000eb00ff677b82 */ /* 0x000e620000000800 */
[----:B------:R-:W-:Y:S01]  /*3e10*/  PRMT R32, RZ, 0x7610, R32 ;  /* 0x00007610ff207816 */ /* 0x000fe20000000020 */
[----:B------:R-:W-:-:S05]  /*3e20*/  IMAD.MOV.U32 R3, RZ, RZ, R102 ;  /* 0x000000ffff037224 */ /* 0x000fca00078e0066 */
[----:B------:R3:W2:Y:S01]  /*3e30*/  @!P4 LDG.E.U16 R32, desc[UR8][R30.64] ;  /* 0x000000081e20c981 */ /* 0x0006a2000c1e1500 */
[----:B0-----:R-:W-:-:S03]  /*3e40*/  LOP3.LUT R29, R29, 0x3f, RZ, 0xc0, !PT ;  /* 0x0000003f1d1d7812 */ /* 0x001fc600078ec0ff */
[----:B------:R0:W-:Y:S01]  /*3e50*/  STL.64 [R1+0x70], R2 ;  /* 0x0000700201007387 */ /* 0x0001e20000100a00 */
[----:B---3--:R-:W-:Y:S01]  /*3e60*/  PRMT R30, RZ, 0x7610, R30 ;  /* 0x00007610ff1e7816 */ /* 0x008fe2000000001e */
[----:B-1----:R-:W-:-:S04]  /*3e70*/  IMAD R103, R29, R103, RZ ;  /* 0x000000671d677224 */ /* 0x002fc800078e02ff */
[----:B------:R-:W-:Y:S01]  /*3e80*/  IMAD.WIDE R28, R103, 0x2, R2 ;  /* 0x00000002671c7825 */ /* 0x000fe200078e0202 */
[----:B------:R-:W-:-:S03]  /*3e90*/  PRMT R31, RZ, 0x7610, R31 ;  /* 0x00007610ff1f7816 */ /* 0x000fc6000000001f */
[----:B0-----:R-:W-:Y:S01]  /*3ea0*/  IMAD.MOV.U32 R2, RZ, RZ, R105 ;  /* 0x000000ffff027224 */ /* 0x001fe200078e0069 */
[----:B------:R0:W3:Y:S01]  /*3eb0*/  @!P4 LDG.E.U16 R30, desc[UR8][R28.64] ;  /* 0x000000081c1ec981 */ /* 0x0000e2000c1e1500 */
[----:B------:R-:W-:Y:S01]  /*3ec0*/  IMAD.MOV.U32 R3, RZ, RZ, R104 ;  /* 0x000000ffff037224 */ /* 0x000fe200078e0068 */
[----:B------:R-:W-:-:S04]  /*3ed0*/  PRMT R34, RZ, 0x7610, R34 ;  /* 0x00007610ff227816 */ /* 0x000fc80000000022 */
[----:B------:R1:W-:Y:S01]  /*3ee0*/  STL.64 [R1+0x68], R2 ;  /* 0x0000680201007387 */ /* 0x0003e20000100a00 */
[----:B0-----:R-:W-:-:S05]  /*3ef0*/  IMAD.WIDE R28, R103, 0x2, R2 ;  /* 0x00000002671c7825 */ /* 0x001fca00078e0202 */
[----:B------:R0:W2:Y:S01]  /*3f00*/  @!P4 LDG.E.U16 R31, desc[UR8][R28.64] ;  /* 0x000000081c1fc981 */ /* 0x0000a2000c1e1500 */
[----:B-1----:R-:W-:Y:S02]  /*3f10*/  IMAD.MOV.U32 R2, RZ, RZ, R107 ;  /* 0x000000ffff027224 */ /* 0x002fe400078e006b */
[----:B------:R-:W-:Y:S02]  /*3f20*/  IMAD.MOV.U32 R3, RZ, RZ, R106 ;  /* 0x000000ffff037224 */ /* 0x000fe400078e006a */
[----:B------:R-:W-:Y:S02]  /*3f30*/  IMAD.MOV.U32 R104, RZ, RZ, R117 ;  /* 0x000000ffff687224 */ /* 0x000fe400078e0075 */
[----:B------:R-:W-:Y:S02]  /*3f40*/  IMAD.MOV.U32 R105, RZ, RZ, R116 ;  /* 0x000000ffff697224 */ /* 0x000fe400078e0074 */
[----:B0-----:R-:W-:Y:S01]  /*3f50*/  IMAD.WIDE R28, R103, 0x2, R2 ;  /* 0x00000002671c7825 */ /* 0x001fe200078e0202 */
[----:B------:R0:W-:Y:S04]  /*3f60*/  STL.64 [R1+0x138], R2 ;  /* 0x0001380201007387 */ /* 0x0001e80000100a00 */
[----:B------:R1:W2:Y:S04]  /*3f70*/  @!P4 LDG.E.U16 R34, desc[UR8][R28.64] ;  /* 0x000000081c22c981 */ /* 0x0002a8000c1e1500 */
[----:B------:R5:W-:Y:S01]  /*3f80*/  STL.64 [R1+0x60], R104 ;  /* 0x0000606801007387 */ /* 0x000be20000100a00 */
[----:B0-----:R-:W-:-:S02]  /*3f90*/  IMAD.MOV.U32 R2, RZ, RZ, R119 ;  /* 0x000000ffff027224 */ /* 0x001fc400078e0077 */
[----:B-1----:R-:W-:-:S04]  /*3fa0*/  IMAD.WIDE R28, R103, 0x2, R104 ;  /* 0x00000002671c7825 */ /* 0x002fc800078e0268 */
[----:B------:R-:W-:Y:S01]  /*3fb0*/  IMAD.MOV.U32 R3, RZ, RZ, R118 ;  /* 0x000000ffff037224 */ /* 0x000fe200078e0076 */
[----:B-----5:R-:W5:Y:S04]  /*3fc0*/  LDL.LU R105, [R1] ;  /* 0x0000000001697983 */ /* 0x020f680000300800 */
[----:B------:R-:W2:Y:S04]  /*3fd0*/  LDL.LU R104, [R1+0x4] ;  /* 0x0000040001687983 */ /* 0x000ea80000300800 */
[----:B------:R0:W-:Y:S04]  /*3fe0*/  STL.64 [R1+0x58], R2 ;  /* 0x0000580201007387 */ /* 0x0001e80000100a00 */
[----:B------:R-:W3:Y:S04]  /*3ff0*/  LDL.LU R106, [R1+0x8] ;  /* 0x00000800016a7983 */ /* 0x000ee80000300800 */
[----:B------:R-:W3:Y:S01]  /*4000*/  LDL.LU R102, [R1+0xc] ;  /* 0x00000c0001667983 */ /* 0x000ee20000300800 */
[----:B------:R-:W-:-:S02]  /*4010*/  PRMT R35, RZ, 0x7610, R35 ;  /* 0x00007610ff237816 */ /* 0x000fc40000000023 */
[----:B------:R-:W-:Y:S02]  /*4020*/  PRMT R40, RZ, 0x7610, R40 ;  /* 0x00007610ff287816 */ /* 0x000fe40000000028 */
[----:B------:R-:W-:Y:S01]  /*4030*/  PRMT R41, RZ, 0x7610, R41 ;  /* 0x00007610ff297816 */ /* 0x000fe20000000029 */
[----:B------:R-:W-:Y:S01]  /*4040*/  IMAD.MOV.U32 R118, RZ, RZ, R125 ;  /* 0x000000ffff767224 */ /* 0x000fe200078e007d */
[----:B------:R1:W3:Y:S01]  /*4050*/  @!P4 LDG.E.U16 R35, desc[UR8][R28.64] ;  /* 0x000000081c23c981 */ /* 0x0002e2000c1e1500 */
[----:B------:R-:W-:Y:S01]  /*4060*/  IMAD.MOV.U32 R119, RZ, RZ, R124 ;  /* 0x000000ffff777224 */ /* 0x000fe200078e007c */
[----:B------:R-:W-:Y:S02]  /*4070*/  PRMT R42, RZ, 0x7610, R42 ;  /* 0x00007610ff2a7816 */ /* 0x000fe4000000002a */
[----:B------:R-:W4:Y:S04]  /*4080*/  LDL.LU R116, [R1+0x10] ;  /* 0x0000100001747983 */ /* 0x000f280000300800 */
[----:B------:R-:W4:Y:S01]  /*4090*/  LDL.LU R107, [R1+0x14] ;  /* 0x00001400016b7983 */ /* 0x000f220000300800 */
[----:B-1----:R-:W-:-:S04]  /*40a0*/  IMAD.WIDE R28, R103, 0x2, R2 ;  /* 0x00000002671c7825 */ /* 0x002fc800078e0202 */
[----:B0-----:R-:W-:Y:S01]  /*40b0*/  IMAD.MOV.U32 R2, RZ, RZ, R123 ;  /* 0x000000ffff027224 */ /* 0x001fe200078e007b */
[----:B------:R0:W4:Y:S01]  /*40c0*/  @!P4 LDG.E.U16 R40, desc[UR8][R28.64] ;  /* 0x000000081c28c981 */ /* 0x000122000c1e1500 */
[----:B------:R-:W-:Y:S02]  /*40d0*/  IMAD.MOV.U32 R3, RZ, RZ, R122 ;  /* 0x000000ffff037224 */ /* 0x000fe400078e007a */
[----:B0-----:R-:W-:-:S03]  /*40e0*/  IMAD.WIDE R28, R103, 0x2, R2 ;  /* 0x00000002671c7825 */ /* 0x001fc600078e0202 */
[----:B------:R5:W-:Y:S04]  /*40f0*/  STL.64 [R1+0x140], R2 ;  /* 0x0001400201007387 */ /* 0x000be80000100a00 */
[----:B------:R0:W4:Y:S04]  /*4100*/  @!P4 LDG.E.U16 R41, desc[UR8][R28.64] ;  /* 0x000000081c29c981 */ /* 0x000128000c1e1500 */
[----:B------:R-:W-:Y:S01]  /*4110*/  STL.64 [R1+0x50], R118 ;  /* 0x0000507601007387 */ /* 0x000fe20000100a00 */
[----:B0-----:R-:W-:-:S05]  /*4120*/  IMAD.WIDE R28, R103, 0x2, R118 ;  /* 0x00000002671c7825 */ /* 0x001fca00078e0276 */
[----:B------:R0:W4:Y:S01]  /*4130*/  @!P4 LDG.E.U16 R42, desc[UR8][R28.64] ;  /* 0x000000081c2ac981 */ /* 0x000122000c1e1500 */
[----:B-----5:R-:W-:-:S03]  /*4140*/  IMAD.MOV.U32 R3, RZ, RZ, R105 ;  /* 0x000000ffff037224 */ /* 0x020fc600078e0069 */
[----:B------:R-:W5:Y:S01]  /*4150*/  LDL.LU R105, [R1+0x18] ;  /* 0x0000180001697983 */ /* 0x000f620000300800 */
[----:B--2---:R-:W-:-:S03]  /*4160*/  IMAD.MOV.U32 R2, RZ, RZ, R104 ;  /* 0x000000ffff027224 */ /* 0x004fc600078e0068 */
[----:B------:R-:W2:Y:S01]  /*4170*/  LDL.LU R104, [R1+0x1c] ;  /* 0x00001c0001687983 */ /* 0x000ea20000300800 */
[----:B0-----:R-:W-:-:S03]  /*4180*/  IMAD.WIDE R28, R103, 0x2, R2 ;  /* 0x00000002671c7825 */ /* 0x001fc600078e0202 */
[----:B------:R3:W-:Y:S02]  /*4190*/  STL.64 [R1+0x48], R2 ;  /* 0x0000480201007387 */ /* 0x0007e40000100a00 */
[----:B---3--:R-:W-:Y:S02]  /*41a0*/  IMAD.MOV.U32 R3, RZ, RZ, R106 ;  /* 0x000000ffff037224 */ /* 0x008fe400078e006a */
[----:B------:R-:W-:Y:S01]  /*41b0*/  IMAD.MOV.U32 R2, RZ, RZ, R102 ;  /* 0x000000ffff027224 */ /* 0x000fe200078e0066 */
[----:B------:R-:W3:Y:S04]  /*41c0*/  LDL.LU R106, [R1+0x20] ;  /* 0x00002000016a7983 */ /* 0x000ee80000300800 */
[----:B------:R-:W3:Y:S01]  /*41d0*/  LDL.LU R102, [R1+0x24] ;  /* 0x0000240001667983 */ /* 0x000ee20000300800 */
[----:B------:R-:W-:Y:S01]  /*41e0*/  PRMT R43, RZ, 0x7610, R43 ;  /* 0x00007610ff2b7816 */ /* 0x000fe2000000002b */
[----:B----4-:R-:W-:-:S02]  /*41f0*/  IMAD.MOV.U32 R119, RZ, RZ, R116 ;  /* 0x000000ffff777224 */ /* 0x010fc400078e0074 */
[----:B------:R5:W-:Y:S01]  /*4200*/  STL.64 [R1+0x148], R2 ;  /* 0x0001480201007387 */ /* 0x000be20000100a00 */
[----:B------:R-:W-:Y:S01]  /*4210*/  IMAD.MOV.U32 R118, RZ, RZ, R107 ;  /* 0x000000ffff767224 */ /* 0x000fe200078e006b */
[----:B------:R-:W-:Y:S02]  /*4220*/  PRMT R96, RZ, 0x7610, R96 ;  /* 0x00007610ff607816 */ /* 0x000fe40000000060 */
[----:B------:R-:W4:Y:S04]  /*4230*/  LDL.LU R116, [R1+0x28] ;  /* 0x0000280001747983 */ /* 0x000f280000300800 */
[----:B------:R0:W4:Y:S04]  /*4240*/  @!P4 LDG.E.U16 R43, desc[UR8][R28.64] ;  /* 0x000000081c2bc981 */ /* 0x000128000c1e1500 */
[----:B------:R-:W4:Y:S01]  /*4250*/  LDL.LU R107, [R1+0x2c] ;  /* 0x00002c00016b7983 */ /* 0x000f220000300800 */
[----:B0-----:R-:W-:-:S03]  /*4260*/  IMAD.WIDE R28, R103, 0x2, R2 ;  /* 0x00000002671c7825 */ /* 0x001fc600078e0202 */
[----:B------:R3:W-:Y:S04]  /*4270*/  STL.64 [R1+0x40], R118 ;  /* 0x0000407601007387 */ /* 0x0007e80000100a00 */
[----:B------:R0:W4:Y:S02]  /*4280*/  @!P4 LDG.E.U16 R96, desc[UR8][R28.64] ;  /* 0x000000081c60c981 */ /* 0x000124000c1e1500 */
[----:B0-----:R-:W-:-:S04]  /*4290*/  IMAD.WIDE R28, R103, 0x2, R118 ;  /* 0x00000002671c7825 */ /* 0x001fc800078e0276 */
[----:B-----5:R-:W-:Y:S02]  /*42a0*/  IMAD.MOV.U32 R3, RZ, RZ, R105 ;  /* 0x000000ffff037224 */ /* 0x020fe400078e0069 */
[----:B------:R-:W5:Y:S01]  /*42b0*/  LDL.LU R105, [R1+0x30] ;  /* 0x0000300001697983 */ /* 0x000f620000300800 */
[----:B--2---:R-:W-:-:S03]  /*42c0*/  IMAD.MOV.U32 R2, RZ, RZ, R104 ;  /* 0x000000ffff027224 */ /* 0x004fc600078e0068 */
[----:B------:R-:W2:Y:S04]  /*42d0*/  LDL.LU R104, [R1+0x34] ;  /* 0x0000340001687983 */ /* 0x000ea80000300800 */
[----:B------:R4:W-:Y:S01]  /*42e0*/  STL.64 [R1+0x150], R2 ;  /* 0x0001500201007387 */ /* 0x0009e20000100a00 */
[----:B---3--:R-:W-:Y:S02]  /*42f0*/  IMAD.MOV.U32 R119, RZ, RZ, R106 ;  /* 0x000000ffff777224 */ /* 0x008fe400078e006a */
[----:B------:R-:W-:Y:S02]  /*4300*/  IMAD.MOV.U32 R118, RZ, RZ, R102 ;  /* 0x000000ffff767224 */ /* 0x000fe400078e0066 */
[----:B------:R-:W3:Y:S04]  /*4310*/  LDL.LU R102, [R1+0xc0] ;  /* 0x0000c00001667983 */ /* 0x000ee80000300800 */
[----:B------:R5:W-:Y:S04]  /*4320*/  STL.64 [R1+0x38], R118 ;  /* 0x0000387601007387 */ /* 0x000be80000100a00 */
[----:B------:R-:W3:Y:S01]  /*4330*/  LDL.LU R106, [R1+0xbc] ;  /* 0x0000bc00016a7983 */ /* 0x000ee20000300800 */
[----:B------:R-:W-:-:S02]  /*4340*/  PRMT R97, RZ, 0x7610, R97 ;  /* 0x00007610ff617816 */ /* 0x000fc40000000061 */
[----:B------:R-:W-:-:S04]  /*4350*/  PRMT R98, RZ, 0x7610, R98 ;  /* 0x00007610ff627816 */ /* 0x000fc80000000062 */
[----:B------:R0:W3:Y:S01]  /*4360*/  @!P4 LDG.E.U16 R97, desc[UR8][R28.64] ;  /* 0x000000081c61c981 */ /* 0x0000e2000c1e1500 */
[----:B------:R-:W-:Y:S01]  /*4370*/  PRMT R99, RZ, 0x7610, R99 ;  /* 0x00007610ff637816 */ /* 0x000fe20000000063 */
[----:B0-----:R-:W-:-:S04]  /*4380*/  IMAD.WIDE R28, R103, 0x2, R2 ;  /* 0x00000002671c7825 */ /* 0x001fc800078e0202 */
[----:B----4-:R-:W-:Y:S01]  /*4390*/  IMAD.MOV.U32 R2, RZ, RZ, R107 ;  /* 0x000000ffff027224 */ /* 0x010fe200078e006b */
[----:B------:R0:W4:Y:S01]  /*43a0*/  @!P4 LDG.E.U16 R98, desc[UR8][R28.64] ;  /* 0x000000081c62c981 */ /* 0x000122000c1e1500 */
[----:B------:R-:W-:-:S03]  /*43b0*/  IMAD.MOV.U32 R3, RZ, RZ, R116 ;  /* 0x000000ffff037224 */ /* 0x000fc600078e0074 */
[----:B------:R-:W4:Y:S04]  /*43c0*/  LDL.LU R116, [R1+0xc4] ;  /* 0x0000c40001747983 */ /* 0x000f280000300800 */
        /* <DEDUP_REMOVED lines=9> */
[----:B------:R-:W-:Y:S01]  /*4460*/  STL.64 [R1+0x30], R118 ;  /* 0x0000307601007387 */ /* 0x000fe20000100a00 */
[----:B---3--:R-:W-:Y:S02]  /*4470*/  IMAD.MOV.U32 R2, RZ, RZ, R102 ;  /* 0x000000ffff027224 */ /* 0x008fe400078e0066 */
[----:B------:R-:W-:Y:S02]  /*4480*/  IMAD.MOV.U32 R3, RZ, RZ, R106 ;  /* 0x000000ffff037224 */ /* 0x000fe400078e006a */
[----:B------:R-:W3:Y:S04]  /*4490*/  LDL.LU R106, [R1+0xd4] ;  /* 0x0000d400016a7983 */ /* 0x000ee80000300800 */
[----:B------:R-:W3:Y:S01]  /*44a0*/  LDL.LU R102, [R1+0xd8] ;  /* 0x0000d80001667983 */ /* 0x000ee20000300800 */
[----:B------:R-:W-:-:S03]  /*44b0*/  PRMT R100, RZ, 0x7610, R100 ;  /* 0x00007610ff647816 */ /* 0x000fc60000000064 */
[----:B------:R-:W-:Y:S04]  /*44c0*/  STL.64 [R1+0x160], R2 ;  /* 0x0001600201007387 */ /* 0x000fe80000100a00 */
[----:B------:R0:W3:Y:S04]  /*44d0*/  @!P4 LDG.E.U16 R100, desc[UR8][R28.64] ;  /* 0x000000081c64c981 */ /* 0x0000e8000c1e1500 */
[----:B------:R1:W-:Y:S01]  /*44e0*/  STS.U16 [R121+UR5+0x8000], R14 ;  /* 0x0080000e79007988 */ /* 0x0003e20008000405 */
[----:B0-----:R-:W-:Y:S01]  /*44f0*/  IMAD.WIDE R28, R103, 0x2, R118 ;  /* 0x00000002671c7825 */ /* 0x001fe200078e0276 */
[----:B-1----:R-:W-:-:S06]  /*4500*/  PRMT R14, RZ, 0x7610, R14 ;  /* 0x00007610ff0e7816 */ /* 0x002fcc000000000e */
[----:B------:R0:W3:Y:S01]  /*4510*/  @!P4 LDG.E.U16 R14, desc[UR8][R28.64] ;  /* 0x000000081c0ec981 */ /* 0x0000e2000c1e1500 */
[----:B----4-:R-:W-:Y:S02]  /*4520*/  IMAD.MOV.U32 R117, RZ, RZ, R116 ;  /* 0x000000ffff757224 */ /* 0x010fe400078e0074 */
[----:B------:R-:W-:Y:S02]  /*4530*/  IMAD.MOV.U32 R116, RZ, RZ, R107 ;  /* 0x000000ffff747224 */ /* 0x000fe400078e006b */
[----:B0-----:R-:W-:-:S04]  /*4540*/  IMAD.WIDE R28, R103, 0x2, R2 ;  /* 0x00000002671c7825 */ /* 0x001fc800078e0202 */
[----:B-----5:R-:W-:Y:S02]  /*4550*/  IMAD.MOV.U32 R119, RZ, RZ, R105 ;  /* 0x000000ffff777224 */ /* 0x020fe400078e0069 */
[----:B------:R-:W4:Y:S01]  /*4560*/  LDL.LU R105, [R1+0xdc] ;  /* 0x0000dc0001697983 */ /* 0x000f220000300800 */
[----:B--2---:R-:W-:-:S03]  /*4570*/  IMAD.MOV.U32 R118, RZ, RZ, R104 ;  /* 0x000000ffff767224 */ /* 0x004fc600078e0068 */
[----:B------:R-:W4:Y:S04]  /*4580*/  LDL.LU R104, [R1+0xe0] ;  /* 0x0000e00001687983 */ /* 0x000f280000300800 */
[----:B------:R-:W2:Y:S04]  /*4590*/  LDL.LU R124, [R1+0xe4] ;  /* 0x0000e400017c7983 */ /* 0x000ea80000300800 */
[----:B------:R-:W5:Y:S04]  /*45a0*/  LDL.LU R123, [R1+0xe8] ;  /* 0x0000e800017b7983 */ /* 0x000f680000300800 */
[----:B------:R-:W5:Y:S01]  /*45b0*/  LDL.LU R122, [R1+0xec] ;  /* 0x0000ec00017a7983 */ /* 0x000f620000300800 */
[----:B---3--:R-:W-:-:S03]  /*45c0*/  IMAD.MOV.U32 R2, RZ, RZ, R102 ;  /* 0x000000ffff027224 */ /* 0x008fc600078e0066 */
[----:B------:R-:W3:Y:S01]  /*45d0*/  LDL.LU R102, [R1+0xf0] ;  /* 0x0000f00001667983 */ /* 0x000ee20000300800 */
[----:B------:R-:W-:-:S03]  /*45e0*/  IMAD.MOV.U32 R3, RZ, RZ, R106 ;  /* 0x000000ffff037224 */ /* 0x000fc600078e006a */
[----:B------:R-:W3:Y:S04]  /*45f0*/  LDL.LU R107, [R1+0xf4] ;  /* 0x0000f400016b7983 */ /* 0x000ee80000300800 */
[----:B------:R-:W3:Y:S01]  /*4600*/  LDL.LU R106, [R1+0xf8] ;  /* 0x0000f800016a7983 */ /* 0x000ee20000300800 */
[----:B------:R-:W-:-:S03]  /*4610*/  PRMT R101, RZ, 0x7610, R101 ;  /* 0x00007610ff657816 */ /* 0x000fc60000000065 */
[----:B------:R-:W-:Y:S04]  /*4620*/  STS.U16 [R121+UR5+0x8800], R13 ;  /* 0x0088000d79007988 */ /* 0x000fe80008000405 */
[----:B------:R0:W3:Y:S04]  /*4630*/  @!P4 LDG.E.U16 R101, desc[UR8][R28.64] ;  /* 0x000000081c65c981 */ /* 0x0000e8000c1e1500 */
[----:B------:R1:W-:Y:S01]  /*4640*/  STS.U16 [R121+UR5+0x9000], R12 ;  /* 0x0090000c79007988 */ /* 0x0003e20008000405 */
[----:B0-----:R-:W-:Y:S01]  /*4650*/  PRMT R28, RZ, 0x7610, R28 ;  /* 0x00007610ff1c7816 */ /* 0x001fe2000000001c */
[----:B-1----:R-:W-:Y:S01]  /*4660*/  IMAD.WIDE R12, R103, 0x2, R116 ;  /* 0x00000002670c7825 */ /* 0x002fe200078e0274 */
[----:B------:R-:W-:-:S04]  /*4670*/  PRMT R29, RZ, 0x7610, R29 ;  /* 0x00007610ff1d7816 */ /* 0x000fc8000000001d */
[----:B------:R0:W3:Y:S04]  /*4680*/  @!P4 LDG.E.U16 R28, desc[UR8][R12.64] ;  /* 0x000000080c1cc981 */ /* 0x0000e8000c1e1500 */
[----:B------:R-:W-:Y:S01]  /*4690*/  STS.U16 [R121+UR5+0x9800], R11 ;  /* 0x0098000b79007988 */ /* 0x000fe20008000405 */
[----:B0-----:R-:W-:-:S03]  /*46a0*/  IMAD.WIDE R12, R103, 0x2, R118 ;  /* 0x00000002670c7825 */ /* 0x001fc600078e0276 */
[----:B------:R0:W-:Y:S04]  /*46b0*/  STS.U16 [R121+UR5+0xa000], R10 ;  /* 0x00a0000a79007988 */ /* 0x0001e80008000405 */
[----:B------:R1:W3:Y:S01]  /*46c0*/  @!P4 LDG.E.U16 R29, desc[UR8][R12.64] ;  /* 0x000000080c1dc981 */ /* 0x0002e2000c1e1500 */
[C---:B0-----:R-:W-:Y:S01]  /*46d0*/  IMAD.WIDE R10, R103.reuse, 0x2, R2 ;  /* 0x00000002670a7825 */ /* 0x041fe200078e0202 */
[----:B-1----:R-:W-:Y:S02]  /*46e0*/  PRMT R12, RZ, 0x7610, R12 ;  /* 0x00007610ff0c7816 */ /* 0x002fe4000000000c */
[----:B------:R-:W-:Y:S01]  /*46f0*/  PRMT R13, RZ, 0x7610, R13 ;  /* 0x00007610ff0d7816 */ /* 0x000fe2000000000d */
[----:B------:R2:W-:Y:S04]  /*4700*/  STL.64 [R1+0x168], R2 ;  /* 0x0001680201007387 */ /* 0x0005e80000100a00 */
[----:B------:R4:W3:Y:S04]  /*4710*/  @!P4 LDG.E.U16 R12, desc[UR8][R10.64] ;  /* 0x000000080a0cc981 */ /* 0x0008e8000c1e1500 */
[----:B------:R-:W-:Y:S04]  /*4720*/  STS.U16 [R121+UR5+0xa800], R9 ;  /* 0x00a8000979007988 */ /* 0x000fe80008000405 */
[----:B------:R0:W-:Y:S04]  /*4730*/  STS.U16 [R121+UR5+0xb000], R8 ;  /* 0x00b0000879007988 */ /* 0x0001e80008000405 */
[----:B------:R-:W-:Y:S01]  /*4740*/  STS.U16 [R121+UR5+0xb800], R7 ;  /* 0x00b8000779007988 */ /* 0x000fe20008000405 */
[----:B----4-:R-:W-:-:S04]  /*4750*/  IMAD.WIDE R10, R103, 0x2, R104 ;  /* 0x00000002670a7825 */ /* 0x010fc800078e0268 */
[----:B--2---:R-:W-:Y:S01]  /*4760*/  IMAD.MOV.U32 R3, RZ, RZ, R124 ;  /* 0x000000ffff037224 */ /* 0x004fe200078e007c */
[----:B------:R1:W2:Y:S01]  /*4770*/  @!P4 LDG.E.U16 R13, desc[UR8][R10.64] ;  /* 0x000000080a0dc981 */ /* 0x0002a2000c1e1500 */
[----:B-----5:R-:W-:-:S04]  /*4780*/  IMAD.MOV.U32 R2, RZ, RZ, R123 ;  /* 0x000000ffff027224 */ /* 0x020fc800078e007b */
[----:B0-----:R-:W-:Y:S01]  /*4790*/  IMAD.WIDE R8, R103, 0x2, R2 ;  /* 0x0000000267087825 */ /* 0x001fe200078e0202 */
[----:B-1----:R-:W-:-:S03]  /*47a0*/  PRMT R10, RZ, 0x7610, R10 ;  /* 0x00007610ff0a7816 */ /* 0x002fc6000000000a */
[----:B------:R-:W-:Y:S01]  /*47b0*/  IMAD.MOV.U32 R125, RZ, RZ, R122 ;  /* 0x000000ffff7d7224 */ /* 0x000fe200078e007a */
[----:B------:R-:W-:Y:S02]  /*47c0*/  PRMT R11, RZ, 0x7610, R11 ;  /* 0x00007610ff0b7816 */ /* 0x000fe4000000000b */
[----:B------:R0:W4:Y:S01]  /*47d0*/  @!P4 LDG.E.U16 R10, desc[UR8][R8.64] ;  /* 0x00000008080ac981 */ /* 0x000122000c1e1500 */
[----:B---3--:R-:W-:Y:S01]  /*47e0*/  IMAD.MOV.U32 R124, RZ, RZ, R102 ;  /* 0x000000ffff7c7224 */ /* 0x008fe200078e0066 */
[----:B------:R-:W-:-:S03]  /*47f0*/  LOP3.LUT R102, R121, 0x40, RZ, 0x3c, !PT ;  /* 0x0000004079667812 */ /* 0x000fc600078e3cff */
[----:B0-----:R-:W-:-:S04]  /*4800*/  IMAD.WIDE R8, R103, 0x2, R124 ;  /* 0x0000000267087825 */ /* 0x001fc800078e027c */
[----:B------:R-:W-:Y:S01]  /*4810*/  IMAD.MOV.U32 R122, RZ, RZ, R106 ;  /* 0x000000ffff7a7224 */ /* 0x000fe200078e006a */
[----:B------:R0:W3:Y:S01]  /*4820*/  @!P4 LDG.E.U16 R11, desc[UR8][R8.64] ;  /* 0x00000008080bc981 */ /* 0x0000e2000c1e1500 */
[----:B------:R-:W-:-:S03]  /*4830*/  IMAD.MOV.U32 R123, RZ, RZ, R107 ;  /* 0x000000ffff7b7224 */ /* 0x000fc600078e006b */
[----:B------:R1:W-:Y:S01]  /*4840*/  STS.U16 [R102+UR5+0x8400], R6 ;  /* 0x0084000666007988 */ /* 0x0003e20008000405 */
[----:B0-----:R-:W-:Y:S01]  /*4850*/  PRMT R8, RZ, 0x7610, R8 ;  /* 0x00007610ff087816 */ /* 0x001fe20000000008 */
[----:B-1----:R-:W-:-:S05]  /*4860*/  IMAD.WIDE R6, R103, 0x2, R122 ;  /* 0x0000000267067825 */ /* 0x002fca00078e027a */
[----:B------:R-:W5:Y:S04]  /*4870*/  @!P4 LDG.E.U16 R8, desc[UR8][R6.64] ;  /* 0x000000080608c981 */ /* 0x000f68000c1e1500 */
[----:B------:R-:W-:Y:S04]  /*4880*/  STS.U16 [R102+UR5+0x8c00], R5 ;  /* 0x008c000566007988 */ /* 0x000fe80008000405 */
[----:B------:R-:W-:Y:S04]  /*4890*/  STS.U16 [R102+UR5+0x9400], R4 ;  /* 0x0094000466007988 */ /* 0x000fe80008000405 */
[----:B------:R-:W-:Y:S04]  /*48a0*/  STS.U16 [R102+UR5+0x9c00], R27 ;  /* 0x009c001b66007988 */ /* 0x000fe80008000405 */
[----:B------:R-:W-:Y:S04]  /*48b0*/  STS.U16 [R102+UR5+0xa400], R26 ;  /* 0x00a4001a66007988 */ /* 0x000fe80008000405 */
[----:B------:R-:W-:Y:S04]  /*48c0*/  STS.U16 [R102+UR5+0xac00], R25 ;  /* 0x00ac001966007988 */ /* 0x000fe80008000405 */
[----:B------:R-:W-:Y:S04]  /*48d0*/  STS.U16 [R102+UR5+0xb400], R24 ;  /* 0x00b4001866007988 */ /* 0x000fe80008000405 */
[----:B------:R0:W-:Y:S04]  /*48e0*/  STS.U16 [R102+UR5+0xbc00], R23 ;  /* 0x00bc001766007988 */ /* 0x0001e80008000405 */
[----:B0-----:R-:W5:Y:S04]  /*48f0*/  LDL R102, [R1+0x80] ;  /* 0x0000800001667983 */ /* 0x001f680000100800 */
[----:B------:R-:W-:Y:S04]  /*4900*/  STS.U16 [R0+UR5], R22 ;  /* 0x0000001600007988 */ /* 0x000fe80008000405 */
[----:B------:R-:W-:Y:S04]  /*4910*/  STS.U16 [R0+UR5+0x400], R21 ;  /* 0x0004001500007988 */ /* 0x000fe80008000405 */
[----:B------:R0:W-:Y:S04]  /*4920*/  STS.U16 [R0+UR5+0x800], R20 ;  /* 0x0008001400007988 */ /* 0x0001e80008000405 */
[----:B------:R-:W-:Y:S04]  /*4930*/  STS.U16 [R0+UR5+0xc00], R19 ;  /* 0x000c001300007988 */ /* 0x000fe80008000405 */
[----:B------:R-:W-:Y:S04]  /*4940*/  STS.U16 [R0+UR5+0x1000], R18 ;  /* 0x0010001200007988 */ /* 0x000fe80008000405 */
[----:B------:R-:W-:Y:S04]  /*4950*/  STS.U16 [R0+UR5+0x1400], R17 ;  /* 0x0014001100007988 */ /* 0x000fe80008000405 */
[----:B------:R-:W-:Y:S04]  /*4960*/  STS.U16 [R0+UR5+0x1800], R16 ;  /* 0x0018001000007988 */ /* 0x000fe80008000405 */
[----:B------:R-:W-:Y:S04]  /*4970*/  STS.U16 [R0+UR5+0x1c00], R15 ;  /* 0x001c000f00007988 */ /* 0x000fe80008000405 */
        /* <DEDUP_REMOVED lines=19> */
[----:B------:R-:W-:Y:S01]  /*4ab0*/  STS.U16 [R0+UR5+0x6c00], R12 ;  /* 0x006c000c00007988 */ /* 0x000fe20008000405 */
[----:B0-----:R-:W-:Y:S01]  /*4ac0*/  LOP3.LUT R20, R120, 0x40, RZ, 0x3c, !PT ;  /* 0x0000004078147812 */ /* 0x001fe200078e3cff */
[----:B-1----:R-:W-:-:S02]  /*4ad0*/  IMAD.MOV.U32 R32, RZ, RZ, R104 ;  /* 0x000000ffff207224 */ /* 0x002fc400078e0068 */
[----:B------:R-:W-:Y:S01]  /*4ae0*/  IMAD.MOV.U32 R33, RZ, RZ, R105 ;  /* 0x000000ffff217224 */ /* 0x000fe200078e0069 */
[----:B--2---:R-:W-:Y:S04]  /*4af0*/  STS.U16 [R0+UR5+0x7000], R13 ;  /* 0x0070000d00007988 */ /* 0x004fe80008000405 */
[----:B----4-:R-:W-:Y:S04]  /*4b00*/  STS.U16 [R0+UR5+0x7400], R10 ;  /* 0x0074000a00007988 */ /* 0x010fe80008000405 */
[----:B---3--:R-:W-:Y:S04]  /*4b10*/  STS.U16 [R0+UR5+0x7800], R11 ;  /* 0x0078000b00007988 */ /* 0x008fe80008000405 */
[----:B-----5:R-:W-:Y:S01]  /*4b20*/  STS.U16 [R0+UR5+0x7c00], R8 ;  /* 0x007c000800007988 */ /* 0x020fe20008000405 */
[----:B------:R-:W-:Y:S06]  /*4b30*/  BAR.SYNC.DEFER_BLOCKING 0x0 ;  /* 0x0000000000007b1d */ /* 0x000fec0000010000 */
[----:B------:R-:W-:Y:S04]  /*4b40*/  LDSM.16.MT88.4 R24, [R120+UR5+0x8000] ;  /* 0x008000057818783b */ /* 0x000fe80008004200 */
[----:B------:R-:W-:Y:S04]  /*4b50*/  LDSM.16.MT88.4 R104, [R20+UR5+0x8000] ;  /* 0x008000051468783b */ /* 0x000fe80008004200 */
[----:B------:R-:W-:Y:S04]  /*4b60*/  LDSM.16.MT88.4 R96, [R20+UR5+0x8080] ;  /* 0x008080051460783b */ /* 0x000fe80008004200 */
[----:B------:R-:W0:Y:S04]  /*4b70*/  LDSM.16.M88.4 R12, [R102+UR5] ;  /* 0x00000005660c783b */ /* 0x000e280008000200 */
[----:B------:R-:W-:Y:S04]  /*4b80*/  LDSM.16.M88.4 R4, [R102+UR5+0x2000] ;  /* 0x002000056604783b */ /* 0x000fe80008000200 */
[----:B------:R-:W-:Y:S04]  /*4b90*/  LDSM.16.M88.4 R8, [R102+UR5+0x4000] ;  /* 0x004000056608783b */ /* 0x000fe80008000200 */
[----:B------:R-:W-:Y:S04]  /*4ba0*/  LDSM.16.M88.4 R16, [R102+UR5+0x6000] ;  /* 0x006000056610783b */ /* 0x000fe80008000200 */
[----:B------:R-:W1:Y:S04]  /*4bb0*/  LDSM.16.MT88.4 R100, [R120+UR5+0x8080] ;  /* 0x008080057864783b */ /* 0x000e680008004200 */
[----:B------:R-:W2:Y:S04]  /*4bc0*/  LDSM.16.MT88.4 R40, [R120+UR5+0x9000] ;  /* 0x009000057828783b */ /* 0x000ea80008004200 */
[----:B------:R-:W3:Y:S01]  /*4bd0*/  LDSM.16.MT88.4 R20, [R120+UR5+0x9080] ;  /* 0x009080057814783b */ /* 0x000ee20008004200 */
[-C--:B0-----:R-:W-:Y:S08]  /*4be0*/  HMMA.16816.F32.BF16 R72, R24, R12.reuse, R72 ;  /* 0x0000000c1848723c */ /* 0x081ff00000041848 */
[-C--:B------:R-:W-:Y:S08]  /*4bf0*/  HMMA.16816.F32.BF16 R76, R96, R12.reuse, R76 ;  /* 0x0000000c604c723c */ /* 0x080ff0000004184c */
[----:B-1----:R-:W-:Y:S01]  /*4c00*/  HMMA.16816.F32.BF16 R28, R100, R12, R112 ;  /* 0x0000000c641c723c */ /* 0x002fe20000041870 */
[----:B------:R-:W-:-:S02]  /*4c10*/  IMAD.MOV.U32 R112, RZ, RZ, R32 ;  /* 0x000000ffff707224 */ /* 0x000fc400078e0020 */
[----:B------:R-:W-:Y:S02]  /*4c20*/  IMAD.MOV.U32 R113, RZ, RZ, R33 ;  /* 0x000000ffff717224 */ /* 0x000fe400078e0021 */
[----:B------:R-:W-:Y:S02]  /*4c30*/  IMAD.MOV.U32 R114, RZ, RZ, R118 ;  /* 0x000000ffff727224 */ /* 0x000fe400078e0076 */
[----:B------:R-:W-:Y:S01]  /*4c40*/  IMAD.MOV.U32 R115, RZ, RZ, R119 ;  /* 0x000000ffff737224 */ /* 0x000fe200078e0077 */
[----:B------:R-:W-:Y:S01]  /*4c50*/  HMMA.16816.F32.BF16 R32, R100, R4, R108 ;  /* 0x000000046420723c */ /* 0x000fe2000004186c */
[----:B------:R-:W-:Y:S02]  /*4c60*/  IMAD.MOV.U32 R110, RZ, RZ, R116 ;  /* 0x000000ffff6e7224 */ /* 0x000fe400078e0074 */
[----:B------:R-:W-:-:S05]  /*4c70*/  IMAD.MOV.U32 R111, RZ, RZ, R117 ;  /* 0x000000ffff6f7224 */ /* 0x000fca00078e0075 */
[----:B------:R-:W-:Y:S01]  /*4c80*/  HMMA.16816.F32.BF16 R116, R104, R12, R56 ;  /* 0x0000000c6874723c */ /* 0x000fe20000041838 */
[----:B------:R-:W-:Y:S02]  /*4c90*/  IMAD.MOV.U32 R12, RZ, RZ, R112 ;  /* 0x000000ffff0c7224 */ /* 0x000fe400078e0070 */
[----:B------:R-:W4:Y:S05]  /*4ca0*/  LDL R112, [R1+0x110] ;  /* 0x0001100001707983 */ /* 0x000f2a0000100800 */
[C---:B------:R-:W-:Y:S08]  /*4cb0*/  HMMA.16816.F32.BF16 R52, R24.reuse, R4, R52 ;  /* 0x000000041834723c */ /* 0x040ff00000041834 */
[C---:B------:R-:W-:Y:S08]  /*4cc0*/  HMMA.16816.F32.BF16 R44, R24.reuse, R8, R44 ;  /* 0x00000008182c723c */ /* 0x040ff0000004182c */
[----:B------:R-:W-:Y:S08]  /*4cd0*/  HMMA.16816.F32.BF16 R24, R24, R16, R36 ;  /* 0x000000101818723c */ /* 0x000ff00000041824 */
[C---:B------:R-:W-:Y:S08]  /*4ce0*/  HMMA.16816.F32.BF16 R36, R100.reuse, R8, R92 ;  /* 0x000000086424723c */ /* 0x040ff0000004185c */
[----:B------:R-:W-:Y:S01]  /*4cf0*/  HMMA.16816.F32.BF16 R48, R100, R16, R48 ;  /* 0x000000106430723c */ /* 0x000fe20000041830 */
[----:B------:R-:W-:Y:S01]  /*4d00*/  IMAD.MOV.U32 R13, RZ, RZ, R113 ;  /* 0x000000ffff0d7224 */ /* 0x000fe200078e0071 */
[----:B------:R-:W-:Y:S01]  /*4d10*/  LOP3.LUT R113, R120, 0x40, RZ, 0x3c, !PT ;  /* 0x0000004078717812 */ /* 0x000fe200078e3cff */
[----:B------:R-:W-:-:S02]  /*4d20*/  IMAD.MOV.U32 R58, RZ, RZ, R110 ;  /* 0x000000ffff3a7224 */ /* 0x000fc400078e006e */
[----:B------:R-:W-:-:S03]  /*4d30*/  IMAD.MOV.U32 R59, RZ, RZ, R111 ;  /* 0x000000ffff3b7224 */ /* 0x000fc600078e006f */
[C---:B------:R-:W-:Y:S08]  /*4d40*/  HMMA.16816.F32.BF16 R80, R96.reuse, R4, R80 ;  /* 0x000000046050723c */ /* 0x040ff00000041850 */
[C---:B------:R-:W-:Y:S08]  /*4d50*/  HMMA.16816.F32.BF16 R84, R96.reuse, R8, R84 ;  /* 0x000000086054723c */ /* 0x040ff00000041854 */
[----:B------:R-:W-:Y:S01]  /*4d60*/  HMMA.16816.F32.BF16 R88, R96, R16, R88 ;  /* 0x000000106058723c */ /* 0x000fe20000041858 */
[----:B------:R-:W0:Y:S07]  /*4d70*/  LDSM.16.MT88.4 R96, [R113+UR5+0x9080] ;  /* 0x009080057160783b */ /* 0x000e2e0008004200 */
[----:B------:R-:W-:Y:S01]  /*4d80*/  HMMA.16816.F32.BF16 R108, R104, R4, R60 ;  /* 0x00000004686c723c */ /* 0x000fe2000004183c */
[----:B------:R-:W-:-:S02]  /*4d90*/  IMAD.MOV.U32 R4, RZ, RZ, R58 ;  /* 0x000000ffff047224 */ /* 0x000fc400078e003a */
[----:B------:R-:W-:-:S05]  /*4da0*/  IMAD.MOV.U32 R5, RZ, RZ, R59 ;  /* 0x000000ffff057224 */ /* 0x000fca00078e003b */
[----:B------:R-:W-:Y:S08]  /*4db0*/  HMMA.16816.F32.BF16 R100, R104, R8, R64 ;  /* 0x000000086864723c */ /* 0x000ff00000041840 */
[C---:B--2---:R-:W-:Y:S08]  /*4dc0*/  HMMA.16816.F32.BF16 R72, R40.reuse, R14, R72 ;  /* 0x0000000e2848723c */ /* 0x044ff00000041848 */
[C---:B------:R-:W-:Y:S08]  /*4dd0*/  HMMA.16816.F32.BF16 R52, R40.reuse, R6, R52 ;  /* 0x000000062834723c */ /* 0x040ff00000041834 */
[----:B------:R-:W-:Y:S08]  /*4de0*/  HMMA.16816.F32.BF16 R44, R40, R10, R44 ;  /* 0x0000000a282c723c */ /* 0x000ff0000004182c */
[----:B------:R-:W-:Y:S01]  /*4df0*/  HMMA.16816.F32.BF16 R92, R104, R16, R68 ;  /* 0x00000010685c723c */ /* 0x000fe20000041844 */
[----:B------:R-:W-:Y:S04]  /*4e00*/  LDSM.16.MT88.4 R68, [R120+UR5+0xa000] ;  /* 0x00a000057844783b */ /* 0x000fe80008004200 */
[----:B------:R-:W1:Y:S03]  /*4e10*/  LDSM.16.MT88.4 R104, [R113+UR5+0x9000] ;  /* 0x009000057168783b */ /* 0x000e660008004200 */
[----:B------:R-:W-:Y:S08]  /*4e20*/  HMMA.16816.F32.BF16 R40, R40, R18, R24 ;  /* 0x000000122828723c */ /* 0x000ff00000041818 */
[C---:B---3--:R-:W-:Y:S08]  /*4e30*/  HMMA.16816.F32.BF16 R56, R20.reuse, R14, R28 ;  /* 0x0000000e1438723c */ /* 0x048ff0000004181c */
[C---:B------:R-:W-:Y:S08]  /*4e40*/  HMMA.16816.F32.BF16 R60, R20.reuse, R6, R32 ;  /* 0x00000006143c723c */ /* 0x040ff00000041820 */
[C---:B------:R-:W-:Y:S08]  /*4e50*/  HMMA.16816.F32.BF16 R36, R20.reuse, R10, R36 ;  /* 0x0000000a1424723c */ /* 0x040ff00000041824 */
[----:B------:R-:W-:Y:S01]  /*4e60*/  HMMA.16816.F32.BF16 R64, R20, R18, R48 ;  /* 0x000000121440723c */ /* 0x000fe20000041830 */
[----:B------:R-:W-:Y:S01]  /*4e70*/  IMAD.MOV.U32 R8, RZ, RZ, R114 ;  /* 0x000000ffff087224 */ /* 0x000fe200078e0072 */
[----:B------:R-:W-:Y:S01]  /*4e80*/  LDSM.16.MT88.4 R48, [R120+UR5+0xa080] ;  /* 0x00a080057830783b */ /* 0x000fe20008004200 */
[----:B------:R-:W-:-:S05]  /*4e90*/  IMAD.MOV.U32 R9, RZ, RZ, R115 ;  /* 0x000000ffff097224 */ /* 0x000fca00078e0073 */
[C---:B0-----:R-:W-:Y:S08]  /*4ea0*/  HMMA.16816.F32.BF16 R76, R96.reuse, R14, R76 ;  /* 0x0000000e604c723c */ /* 0x041ff0000004184c */
[C---:B------:R-:W-:Y:S08]  /*4eb0*/  HMMA.16816.F32.BF16 R80, R96.reuse, R6, R80 ;  /* 0x000000066050723c */ /* 0x040ff00000041850 */
[C---:B------:R-:W-:Y:S08]  /*4ec0*/  HMMA.16816.F32.BF16 R84, R96.reuse, R10, R84 ;  /* 0x0000000a6054723c */ /* 0x040ff00000041854 */
[----:B------:R-:W-:Y:S01]  /*4ed0*/  HMMA.16816.F32.BF16 R88, R96, R18, R88 ;  /* 0x000000126058723c */ /* 0x000fe20000041858 */
[----:B------:R-:W-:Y:S01]  /*4ee0*/  LOP3.LUT R98, R120, 0x40, RZ, 0x3c, !PT ;  /* 0x0000004078627812 */ /* 0x000fe200078e3cff */
[----:B------:R-:W0:Y:S06]  /*4ef0*/  LDC R99, c[0x0][0x3ac] ;  /* 0x0000eb00ff637b82 */ /* 0x000e2c0000000800 */
[----:B-1----:R-:W-:Y:S01]  /*4f00*/  HMMA.16816.F32.BF16 R116, R104, R14, R116 ;  /* 0x0000000e6874723c */ /* 0x002fe20000041874 */
[----:B------:R-:W-:-:S02]  /*4f10*/  IMAD.MOV.U32 R96, RZ, RZ, R4 ;  /* 0x000000ffff607224 */ /* 0x000fc400078e0004 */
[----:B------:R-:W-:Y:S02]  /*4f20*/  IMAD.MOV.U32 R97, RZ, RZ, R5 ;  /* 0x000000ffff617224 */ /* 0x000fe400078e0005 */
[----:B0-----:R-:W-:Y:S01]  /*4f30*/  IMAD.SHL.U32 R99, R99, 0x40, RZ ;  /* 0x0000004063637824 */ /* 0x001fe200078e00ff */
[----:B----4-:R-:W0:Y:S04]  /*4f40*/  LDSM.16.M88.4 R32, [R112+UR5] ;  /* 0x000000057020783b */ /* 0x010e280008000200 */
[----:B------:R-:W1:Y:S04]  /*4f50*/  LDSM.16.M88.4 R28, [R112+UR5+0x2000] ;  /* 0x00200005701c783b */ /* 0x000e680008000200 */
[----:B------:R-:W2:Y:S04]  /*4f60*/  LDSM.16.M88.4 R24, [R112+UR5+0x4000] ;  /* 0x004000057018783b */ /* 0x000ea80008000200 */
[----:B------:R3:W4:Y:S02]  /*4f70*/  LDSM.16.M88.4 R20, [R112+UR5+0x6000] ;  /* 0x006000057014783b */ /* 0x0007240008000200 */
[C---:B---3--:R-:W-:Y:S08]  /*4f80*/  HMMA.16816.F32.BF16 R112, R104.reuse, R6, R108 ;  /* 0x000000066870723c */ /* 0x048ff0000004186c */
[C---:B------:R-:W-:Y:S08]  /*4f90*/  HMMA.16816.F32.BF16 R108, R104.reuse, R10, R100 ;  /* 0x0000000a686c723c */ /* 0x040ff00000041864 */
[----:B------:R-:W-:Y:S01]  /*4fa0*/  HMMA.16816.F32.BF16 R100, R104, R18, R92 ;  /* 0x000000126864723c */ /* 0x000fe2000004185c */
[----:B------:R-:W-:Y:S07]  /*4fb0*/  LDSM.16.MT88.4 R92, [R98+UR5+0xa080] ;  /* 0x00a08005625c783b */ /* 0x000fee0008004200 */
[C---:B0-----:R-:W-:Y:S08]  /*4fc0*/  HMMA.16816.F32.BF16 R72, R68.reuse, R32, R72 ;  /* 0x000000204448723c */ /* 0x041ff00000041848 */
[C---:B-1----:R-:W-:Y:S08]  /*4fd0*/  HMMA.16816.F32.BF16 R52, R68.reuse, R28, R52 ;  /* 0x0000001c4434723c */ /* 0x042ff00000041834 */
[C---:B--2---:R-:W-:Y:S08]  /*4fe0*/  HMMA.16816.F32.BF16 R44, R68.reuse, R24, R44 ;  /* 0x00000018442c723c */ /* 0x044ff0000004182c */
[----:B----4-:R-:W-:Y:S01]  /*4ff0*/  HMMA.16816.F32.BF16 R40, R68, R20, R40 ;  /* 0x000000144428723c */ /* 0x010fe20000041828 */
[----:B------:R-:W0:Y:S01]  /*5000*/  LDSM.16.MT88.4 R68, [R98+UR5+0xa000] ;  /* 0x00a000056244783b */ /* 0x000e220008004200 */
[----:B------:R-:W-:-:S02]  /*5010*/  IMAD.MOV.U32 R106, RZ, RZ, R12 ;  /* 0x000000ffff6a7224 */ /* 0x000fc400078e000c */
[----:B------:R-:W-:Y:S01]  /*5020*/  IMAD.MOV.U32 R107, RZ, RZ, R13 ;  /* 0x000000ffff6b7224 */ /* 0x000fe200078e000d */
[----:B------:R-:W1:Y:S03]  /*5030*/  LDSM.16.MT88.4 R16, [R120+UR5+0xb080] ;  /* 0x00b080057810783b */ /* 0x000e660008004200 */
[C---:B------:R-:W-:Y:S08]  /*5040*/  HMMA.16816.F32.BF16 R56, R48.reuse, R32, R56 ;  /* 0x000000203038723c */ /* 0x040ff00000041838 */
[C---:B------:R-:W-:Y:S08]  /*5050*/  HMMA.16816.F32.BF16 R60, R48.reuse, R28, R60 ;  /* 0x0000001c303c723c */ /* 0x040ff0000004183c */
[C---:B------:R-:W-:Y:S01]  /*5060*/  HMMA.16816.F32.BF16 R4, R48.reuse, R24, R36 ;  /* 0x000000183004723c */ /* 0x040fe20000041824 */
[----:B------:R-:W-:Y:S01]  /*5070*/  IMAD.WIDE R122, R99, 0x2, R122 ;  /* 0x00000002637a7825 */ /* 0x000fe200078e027a */
[----:B------:R-:W2:Y:S06]  /*5080*/  LDSM.16.MT88.4 R36, [R120+UR5+0xb000] ;  /* 0x00b000057824783b */ /* 0x000eac0008004200 */
[----:B------:R-:W-:Y:S08]  /*5090*/  HMMA.16816.F32.BF16 R48, R48, R20, R64 ;  /* 0x000000143030723c */ /* 0x000ff00000041840 */
[----:B0-----:R-:W-:Y:S01]  /*50a0*/  HMMA.16816.F32.BF16 R12, R68, R32, R116 ;  /* 0x00000020440c723c */ /* 0x001fe20000041874 */
[----:B------:R-:W-:Y:S01]  /*50b0*/  IMAD.MOV.U32 R116, RZ, RZ, R8 ;  /* 0x000000ffff747224 */ /* 0x000fe200078e0008 */
[----:B------:R-:W3:Y:S01]  /*50c0*/  LDL.LU.64 R118, [R1+0x30] ;  /* 0x0000300001767983 */ /* 0x000ee20000300a00 */
[----:B------:R-:W-:-:S05]  /*50d0*/  IMAD.MOV.U32 R117, RZ, RZ, R9 ;  /* 0x000000ffff757224 */ /* 0x000fca00078e0009 */
[C---:B------:R-:W-:Y:S08]  /*50e0*/  HMMA.16816.F32.BF16 R8, R68.reuse, R28, R112 ;  /* 0x0000001c4408723c */ /* 0x040ff00000041870 */
[C---:B------:R-:W-:Y:S08]  /*50f0*/  HMMA.16816.F32.BF16 R64, R68.reuse, R24, R108 ;  /* 0x000000184440723c */ /* 0x040ff0000004186c */
[-C--:B------:R-:W-:Y:S08]  /*5100*/  HMMA.16816.F32.BF16 R68, R68, R20.reuse, R100 ;  /* 0x000000144444723c */ /* 0x080ff00000041864 */
[----:B------:R-:W-:Y:S01]  /*5110*/  HMMA.16816.F32.BF16 R88, R92, R20, R88 ;  /* 0x000000145c58723c */ /* 0x000fe20000041858 */
[----:B------:R-:W-:-:S02]  /*5120*/  IMAD.WIDE R20, R99, 0x2, R2 ;  /* 0x0000000263147825 */ /* 0x000fc400078e0202 */
[----:B------:R-:W4:Y:S02]  /*5130*/  LDL.LU.64 R2, [R1+0x168] ;  /* 0x0001680001027983 */ /* 0x000f240000300a00 */
[C---:B------:R-:W-:Y:S02]  /*5140*/  IMAD.WIDE R124, R99.reuse, 0x2, R124 ;  /* 0x00000002637c7825 */ /* 0x040fe400078e027c */
[----:B------:R-:W-:Y:S04]  /*5150*/  STL [R1+0xf8], R122 ;  /* 0x0000f87a01007387 */ /* 0x000fe80000100800 */
[----:B------:R-:W-:Y:S04]  /*5160*/  STL [R1+0xf4], R123 ;  /* 0x0000f47b01007387 */ /* 0x000fe80000100800 */
[----:B------:R-:W-:Y:S04]  /*5170*/  STL [R1+0xf0], R124 ;  /* 0x0000f07c01007387 */ /* 0x000fe80000100800 */
[----:B------:R-:W5:Y:S04]  /*5180*/  LDL.LU.64 R104, [R1+0x38] ;  /* 0x0000380001687983 */ /* 0x000f680000300a00 */
[----:B------:R-:W-:Y:S04]  /*5190*/  STL [R1+0xec], R125 ;  /* 0x0000ec7d01007387 */ /* 0x000fe80000100800 */
[----:B------:R-:W-:Y:S04]  /*51a0*/  STL [R1+0xe8], R20 ;  /* 0x0000e81401007387 */ /* 0x000fe80000100800 */
[----:B------:R4:W-:Y:S02]  /*51b0*/  STL [R1+0xe4], R21 ;  /* 0x0000e41501007387 */ /* 0x0009e40000100800 */
[----:B----4-:R-:W-:-:S02]  /*51c0*/  IMAD.WIDE R20, R99, 0x2, R2 ;  /* 0x0000000263147825 */ /* 0x010fc400078e0202 */
[----:B------:R-:W4:Y:S01]  /*51d0*/  LDL.LU.64 R2, [R1+0x160] ;  /* 0x0001600001027983 */ /* 0x000f220000300a00 */
[C---:B------:R-:W-:Y:S01]  /*51e0*/  HMMA.16816.F32.BF16 R84, R92.reuse, R24, R84 ;  /* 0x000000185c54723c */ /* 0x040fe20000041854 */
[C---:B------:R-:W-:Y:S02]  /*51f0*/  IMAD.WIDE R24, R99.reuse, 0x2, R106 ;  /* 0x0000000263187825 */ /* 0x040fe400078e026a */
[----:B------:R-:W2:Y:S04]  /*5200*/  LDL.LU.64 R106, [R1+0x40] ;  /* 0x00004000016a7983 */ /* 0x000ea80000300a00 */
[----:B------:R-:W-:Y:S01]  /*5210*/  STL [R1+0xe0], R24 ;  /* 0x0000e01801007387 */ /* 0x000fe20000100800 */
[----:B------:R-:W-:Y:S03]  /*5220*/  HMMA.16816.F32.BF16 R80, R92, R28, R80 ;  /* 0x0000001c5c50723c */ /* 0x000fe60000041850 */
[----:B------:R0:W-:Y:S04]  /*5230*/  STL [R1+0xdc], R25 ;  /* 0x0000dc1901007387 */ /* 0x0001e80000100800 */
[----:B------:R-:W-:Y:S04]  /*5240*/  STL [R1+0xd8], R20 ;  /* 0x0000d81401007387 */ /* 0x000fe80000100800 */
[----:B------:R0:W-:Y:S01]  /*5250*/  STL [R1+0xd4], R21 ;  /* 0x0000d41501007387 */ /* 0x0001e20000100800 */
[----:B----4-:R-:W-:-:S03]  /*5260*/  IMAD.WIDE R28, R99, 0x2, R2 ;  /* 0x00000002631c7825 */ /* 0x010fc600078e0202 */
[----:B------:R-:W4:Y:S01]  /*5270*/  LDL.LU.64 R2, [R1+0x158] ;  /* 0x0001580001027983 */ /* 0x000f220000300a00 */
[----:B0-----:R-:W-:-:S04]  /*5280*/  IMAD.WIDE R24, R99, 0x2, R116 ;  /* 0x0000000263187825 */ /* 0x001fc800078e0274 */
[C---:B------:R-:W-:Y:S01]  /*5290*/  IMAD.WIDE R20, R99.reuse, 0x2, R96 ;  /* 0x0000000263147825 */ /* 0x040fe200078e0260 */
[----:B------:R-:W-:Y:S04]  /*52a0*/  STL [R1+0xd0], R24 ;  /* 0x0000d01801007387 */ /* 0x000fe80000100800 */
[----:B------:R-:W2:Y:S01]  /*52b0*/  LDL.LU.64 R102, [R1+0x48] ;  /* 0x0000480001667983 */ /* 0x000ea20000300a00 */
[----:B------:R-:W-:Y:S03]  /*52c0*/  HMMA.16816.F32.BF16 R76, R92, R32, R76 ;  /* 0x000000205c4c723c */ /* 0x000fe6000004184c */
[----:B------:R-:W-:Y:S04]  /*52d0*/  STL [R1+0xcc], R25 ;  /* 0x0000cc1901007387 */ /* 0x000fe80000100800 */
[----:B------:R-:W-:Y:S01]  /*52e0*/  STL [R1+0xc8], R20 ;  /* 0x0000c81401007387 */ /* 0x000fe20000100800 */
[C---:B-1----:R-:W-:Y:S03]  /*52f0*/  HMMA.16816.F32.BF16 R112, R16.reuse, R34, R56 ;  /* 0x000000221070723c */ /* 0x042fe60000041838 */
[----:B------:R-:W2:Y:S04]  /*5300*/  LDL.LU.64 R96, [R1+0x50] ;  /* 0x0000500001607983 */ /* 0x000ea80000300a00 */
[----:B------:R3:W-:Y:S01]  /*5310*/  STL [R1+0xc4], R21 ;  /* 0x0000c41501007387 */ /* 0x0007e20000100800 */
[C---:B------:R-:W-:Y:S03]  /*5320*/  HMMA.16816.F32.BF16 R108, R16.reuse, R30, R60 ;  /* 0x0000001e106c723c */ /* 0x040fe6000004183c */
[----:B------:R-:W-:Y:S04]  /*5330*/  STL [R1+0xc0], R28 ;  /* 0x0000c01c01007387 */ /* 0x000fe80000100800 */
[----:B------:R-:W-:Y:S01]  /*5340*/  STL [R1+0xbc], R29 ;  /* 0x0000bc1d01007387 */ /* 0x000fe20000100800 */
[C---:B------:R-:W-:Y:S08]  /*5350*/  HMMA.16816.F32.BF16 R92, R16.reuse, R26, R4 ;  /* 0x0000001a105c723c */ /* 0x040ff00000041804 */
[----:B------:R-:W-:Y:S01]  /*5360*/  HMMA.16816.F32.BF16 R48, R16, R22, R48 ;  /* 0x000000161030723c */ /* 0x000fe20000041830 */
[C---:B---3--:R-:W-:Y:S01]  /*5370*/  IMAD.WIDE R20, R99.reuse, 0x2, R118 ;  /* 0x0000000263147825 */ /* 0x048fe200078e0276 */
[----:B------:R-:W-:Y:S03]  /*5380*/  LDSM.16.MT88.4 R4, [R98+UR5+0xb080] ;  /* 0x00b080056204783b */ /* 0x000fe60008004200 */
[----:B----4-:R-:W-:-:S02]  /*5390*/  IMAD.WIDE R16, R99, 0x2, R2 ;  /* 0x0000000263107825 */ /* 0x010fc400078e0202 */
[----:B------:R-:W3:Y:S04]  /*53a0*/  LDL.LU.64 R2, [R1+0x150] ;  /* 0x0001500001027983 */ /* 0x000ee80000300a00 */
[----:B------:R-:W-:Y:S04]  /*53b0*/  STL [R1+0x34], R20 ;  /* 0x0000341401007387 */ /* 0x000fe80000100800 */
[----:B------:R-:W4:Y:S04]  /*53c0*/  LDL.LU.64 R116, [R1+0x58] ;  /* 0x0000580001747983 */ /* 0x000f280000300a00 */
[----:B------:R-:W-:Y:S04]  /*53d0*/  STL [R1+0x30], R21 ;  /* 0x0000301501007387 */ /* 0x000fe80000100800 */
[----:B------:R-:W4:Y:S04]  /*53e0*/  LDL.LU.64 R118, [R1+0x60] ;  /* 0x0000600001767983 */ /* 0x000f280000300a00 */
[----:B------:R-:W-:Y:S04]  /*53f0*/  STL [R1+0x2c], R16 ;  /* 0x00002c1001007387 */ /* 0x000fe80000100800 */
[----:B------:R3:W-:Y:S01]  /*5400*/  STL [R1+0x28], R17 ;  /* 0x0000281101007387 */ /* 0x0007e20000100800 */
[C---:B--2---:R-:W-:Y:S08]  /*5410*/  HMMA.16816.F32.BF16 R72, R36.reuse, R34, R72 ;  /* 0x000000222448723c */ /* 0x044ff00000041848 */
[C---:B------:R-:W-:Y:S08]  /*5420*/  HMMA.16816.F32.BF16 R52, R36.reuse, R30, R52 ;  /* 0x0000001e2434723c */ /* 0x040ff00000041834 */
[----:B------:R-:W-:Y:S01]  /*5430*/  HMMA.16816.F32.BF16 R44, R36, R26, R44 ;  /* 0x0000001a242c723c */ /* 0x000fe2000004182c */
[----:B---3--:R-:W-:-:S02]  /*5440*/  IMAD.WIDE R16, R99, 0x2, R2 ;  /* 0x0000000263107825 */ /* 0x008fc400078e0202 */
[----:B------:R-:W2:Y:S05]  /*5450*/  LDL.LU.64 R2, [R1+0x148] ;  /* 0x0001480001027983 */ /* 0x000eaa0000300a00 */
[----:B------:R-:W-:Y:S01]  /*5460*/  HMMA.16816.F32.BF16 R36, R36, R22, R40 ;  /* 0x000000162424723c */ /* 0x000fe20000041828 */
[----:B------:R-:W0:Y:S01]  /*5470*/  LDSM.16.MT88.4 R40, [R98+UR5+0xb000] ;  /* 0x00b000056228783b */ /* 0x000e220008004200 */
[----:B-----5:R-:W-:-:S05]  /*5480*/  IMAD.WIDE R18, R99, 0x2, R104 ;  /* 0x0000000263127825 */ /* 0x020fca00078e0268 */
[----:B------:R-:W-:Y:S04]  /*5490*/  STL [R1+0x24], R18 ;  /* 0x0000241201007387 */ /* 0x000fe80000100800 */
[----:B------:R-:W-:Y:S04]  /*54a0*/  STL [R1+0x20], R19 ;  /* 0x0000201301007387 */ /* 0x000fe80000100800 */
[----:B------:R-:W-:Y:S04]  /*54b0*/  STL [R1+0x1c], R16 ;  /* 0x00001c1001007387 */ /* 0x000fe80000100800 */
[----:B------:R-:W-:Y:S01]  /*54c0*/  STL [R1+0x18], R17 ;  /* 0x0000181101007387 */ /* 0x000fe20000100800 */
[----:B0-----:R-:W-:Y:S01]  /*54d0*/  HMMA.16816.F32.BF16 R56, R40, R34, R12 ;  /* 0x000000222838723c */ /* 0x001fe2000004180c */
[----:B------:R-:W-:-:S02]  /*54e0*/  IMAD.WIDE R12, R99, 0x2, R106 ;  /* 0x00000002630c7825 */ /* 0x000fc400078e026a */
[----:B------:R-:W3:Y:S02]  /*54f0*/  LDL.LU.64 R106, [R1+0x68] ;  /* 0x00006800016a7983 */ /* 0x000ee40000300a00 */
[C---:B--2---:R-:W-:Y:S02]  /*5500*/  IMAD.WIDE R14, R99.reuse, 0x2, R2 ;  /* 0x00000002630e7825 */ /* 0x044fe400078e0202 */
[----:B------:R-:W2:Y:S04]  /*5510*/  LDL.LU.64 R2, [R1+0x140] ;  /* 0x0001400001027983 */ /* 0x000ea80000300a00 */
[----:B------:R-:W-:Y:S04]  /*5520*/  STL [R1+0x14], R12 ;  /* 0x0000140c01007387 */ /* 0x000fe80000100800 */
[----:B------:R-:W5:Y:S04]  /*5530*/  LDL.LU.64 R104, [R1+0x70] ;  /* 0x0000700001687983 */ /* 0x000f680000300a00 */
[----:B------:R2:W-:Y:S04]  /*5540*/  STL [R1+0x10], R13 ;  /* 0x0000100d01007387 */ /* 0x0005e80000100800 */
[----:B------:R0:W-:Y:S04]  /*5550*/  STL [R1+0xc], R14 ;  /* 0x00000c0e01007387 */ /* 0x0001e80000100800 */
[----:B------:R-:W-:Y:S01]  /*5560*/  STL [R1+0x8], R15 ;  /* 0x0000080f01007387 */ /* 0x000fe20000100800 */
[----:B------:R-:W-:Y:S01]  /*5570*/  HMMA.16816.F32.BF16 R60, R40, R30, R8 ;  /* 0x0000001e283c723c */ /* 0x000fe20000041808 */
[----:B--2---:R-:W-:-:S07]  /*5580*/  IMAD.WIDE R12, R99, 0x2, R2 ;  /* 0x00000002630c7825 */ /* 0x004fce00078e0202 */
[----:B------:R-:W-:Y:S01]  /*5590*/  HMMA.16816.F32.BF16 R64, R40, R26, R64 ;  /* 0x0000001a2840723c */ /* 0x000fe20000041840 */
[----:B------:R-:W2:Y:S01]  /*55a0*/  LDL.LU.64 R2, [R1+0x138] ;  /* 0x0001380001027983 */ /* 0x000ea20000300a00 */
[----:B0-----:R-:W0:Y:S01]  /*55b0*/  LDC R14, c[0x0][0x3a8] ;  /* 0x0000ea00ff0e7b82 */ /* 0x001e220000000800 */
[----:B------:R-:W-:-:S04]  /*55c0*/  IMAD.WIDE R8, R99, 0x2, R102 ;  /* 0x0000000263087825 */ /* 0x000fc800078e0266 */
[C---:B------:R-:W-:Y:S01]  /*55d0*/  IMAD.WIDE R10, R99.reuse, 0x2, R96 ;  /* 0x00000002630a7825 */ /* 0x040fe200078e0260 */
[----:B------:R-:W-:Y:S04]  /*55e0*/  STL [R1+0x4], R8 ;  /* 0x0000040801007387 */ /* 0x000fe80000100800 */
[----:B------:R-:W3:Y:S01]  /*55f0*/  LDL.LU.64 R96, [R1+0x78] ;  /* 0x0000780001607983 */ /* 0x000ee20000300a00 */
[----:B------:R-:W-:Y:S02]  /*5600*/  IMAD.MOV.U32 R123, RZ, RZ, R12 ;  /* 0x000000ffff7b7224 */ /* 0x000fe400078e000c */
[----:B------:R-:W-:Y:S01]  /*5610*/  IMAD.MOV.U32 R122, RZ, RZ, R13 ;  /* 0x000000ffff7a7224 */ /* 0x000fe200078e000d */
[----:B------:R1:W-:Y:S04]  /*5620*/  STL [R1], R9 ;  /* 0x0000000901007387 */ /* 0x0003e80000100800 */
[----:B------:R-:W3:Y:S04]  /*5630*/  LDL.LU.64 R16, [R1+0x90] ;  /* 0x0000900001107983 */ /* 0x000ee80000300a00 */
[----:B------:R-:W5:Y:S01]  /*5640*/  LDL.LU.64 R18, [R1+0x88] ;  /* 0x0000880001127983 */ /* 0x000f620000300a00 */
[----:B--2---:R-:W-:-:S03]  /*5650*/  IMAD.WIDE R12, R99, 0x2, R2 ;  /* 0x00000002630c7825 */ /* 0x004fc600078e0202 */
[----:B------:R-:W2:Y:S01]  /*5660*/  LDL.LU.64 R2, [R1+0x130] ;  /* 0x0001300001027983 */ /* 0x000ea20000300a00 */
[----:B------:R-:W-:Y:S02]  /*5670*/  IMAD.MOV.U32 R125, RZ, RZ, R10 ;  /* 0x000000ffff7d7224 */ /* 0x000fe400078e000a */
[----:B------:R-:W-:Y:S01]  /*5680*/  IMAD.MOV.U32 R124, RZ, RZ, R11 ;  /* 0x000000ffff7c7224 */ /* 0x000fe200078e000b */
[----:B------:R-:W5:Y:S01]  /*5690*/  LDL.LU.64 R28, [R1+0xa8] ;  /* 0x0000a800011c7983 */ /* 0x000f620000300a00 */
[----:B----4-:R-:W-:-:S03]  /*56a0*/  IMAD.WIDE R10, R99, 0x2, R118 ;  /* 0x00000002630a7825 */ /* 0x010fc600078e0276 */
[----:B------:R-:W4:Y:S01]  /*56b0*/  LDL.LU.64 R32, [R1+0x98] ;  /* 0x0000980001207983 */ /* 0x000f220000300a00 */
[----:B-1----:R-:W-:-:S04]  /*56c0*/  IMAD.WIDE R8, R99, 0x2, R116 ;  /* 0x0000000263087825 */ /* 0x002fc800078e0274 */
[----:B------:R-:W-:Y:S02]  /*56d0*/  IMAD.MOV.U32 R117, RZ, RZ, R10 ;  /* 0x000000ffff757224 */ /* 0x000fe400078e000a */
[----:B------:R-:W-:Y:S02]  /*56e0*/  IMAD.MOV.U32 R116, RZ, RZ, R11 ;  /* 0x000000ffff747224 */ /* 0x000fe400078e000b */
[----:B---3--:R-:W-:-:S04]  /*56f0*/  IMAD.WIDE R10, R99, 0x2, R106 ;  /* 0x00000002630a7825 */ /* 0x008fc800078e026a */
[----:B------:R-:W-:Y:S02]  /*5700*/  IMAD.MOV.U32 R107, RZ, RZ, R12 ;  /* 0x000000ffff6b7224 */ /* 0x000fe400078e000c */
[----:B------:R-:W-:Y:S02]  /*5710*/  IMAD.MOV.U32 R106, RZ, RZ, R13 ;  /* 0x000000ffff6a7224 */ /* 0x000fe400078e000d */
[C---:B--2---:R-:W-:Y:S02]  /*5720*/  IMAD.WIDE R12, R99.reuse, 0x2, R2 ;  /* 0x00000002630c7825 */ /* 0x044fe400078e0202 */
[----:B------:R-:W2:Y:S02]  /*5730*/  LDL.LU.64 R2, [R1+0x128] ;  /* 0x0001280001027983 */ /* 0x000ea40000300a00 */
[----:B------:R-:W-:Y:S02]  /*5740*/  IMAD.MOV.U32 R119, RZ, RZ, R8 ;  /* 0x000000ffff777224 */ /* 0x000fe400078e0008 */
[----:B------:R-:W-:Y:S01]  /*5750*/  IMAD.MOV.U32 R118, RZ, RZ, R9 ;  /* 0x000000ffff767224 */ /* 0x000fe200078e0009 */
[----:B------:R-:W3:Y:S01]  /*5760*/  LDL.LU.64 R20, [R1+0xa0] ;  /* 0x0000a00001147983 */ /* 0x000ee20000300a00 */
[----:B-----5:R-:W-:-:S03]  /*5770*/  IMAD.WIDE R8, R99, 0x2, R104 ;  /* 0x0000000263087825 */ /* 0x020fc600078e0268 */
[----:B------:R-:W5:Y:S01]  /*5780*/  LDL.LU.64 R24, [R1+0xb0] ;  /* 0x0000b00001187983 */ /* 0x000f620000300a00 */
[----:B------:R-:W-:Y:S02]  /*5790*/  IMAD.MOV.U32 R105, RZ, RZ, R10 ;  /* 0x000000ffff697224 */ /* 0x000fe400078e000a */
[----:B------:R-:W-:Y:S02]  /*57a0*/  IMAD.MOV.U32 R104, RZ, RZ, R11 ;  /* 0x000000ffff687224 */ /* 0x000fe400078e000b */
[----:B------:R-:W-:-:S04]  /*57b0*/  IMAD.WIDE R10, R99, 0x2, R96 ;  /* 0x00000002630a7825 */ /* 0x000fc800078e0260 */
[----:B------:R-:W-:Y:S02]  /*57c0*/  IMAD.MOV.U32 R101, RZ, RZ, R12 ;  /* 0x000000ffff657224 */ /* 0x000fe400078e000c */
[----:B------:R-:W-:Y:S02]  /*57d0*/  IMAD.MOV.U32 R97, RZ, RZ, R13 ;  /* 0x000000ffff617224 */ /* 0x000fe400078e000d */
[----:B--2---:R-:W-:Y:S02]  /*57e0*/  IMAD.WIDE R12, R99, 0x2, R2 ;  /* 0x00000002630c7825 */ /* 0x004fe400078e0202 */
[----:B------:R-:W2:Y:S02]  /*57f0*/  LDL.LU.64 R2, [R1+0x120] ;  /* 0x0001200001027983 */ /* 0x000ea40000300a00 */
[----:B------:R-:W-:Y:S02]  /*5800*/  IMAD.MOV.U32 R103, RZ, RZ, R8 ;  /* 0x000000ffff677224 */ /* 0x000fe400078e0008 */
[----:B------:R-:W-:-:S02]  /*5810*/  IMAD.MOV.U32 R102, RZ, RZ, R9 ;  /* 0x000000ffff667224 */ /* 0x000fc400078e0009 */
[C---:B------:R-:W-:Y:S01]  /*5820*/  IMAD.WIDE R8, R99.reuse, 0x2, R16 ;  /* 0x0000000263087825 */ /* 0x040fe200078e0210 */
[----:B------:R-:W-:Y:S03]  /*5830*/  HMMA.16816.F32.BF16 R68, R40, R22, R68 ;  /* 0x000000162844723c */ /* 0x000fe60000041844 */
[----:B------:R-:W-:Y:S02]  /*5840*/  IMAD.MOV.U32 R40, RZ, RZ, R8 ;  /* 0x000000ffff287224 */ /* 0x000fe400078e0008 */
[----:B------:R-:W-:Y:S02]  /*5850*/  IMAD.MOV.U32 R41, RZ, RZ, R9 ;  /* 0x000000ffff297224 */ /* 0x000fe400078e0009 */
[----:B------:R-:W-:-:S04]  /*5860*/  IMAD.WIDE R8, R99, 0x2, R18 ;  /* 0x0000000263087825 */ /* 0x000fc800078e0212 */
[----:B------:R-:W-:Y:S02]  /*5870*/  IMAD.MOV.U32 R96, RZ, RZ, R8 ;  /* 0x000000ffff607224 */ /* 0x000fe400078e0008 */
[----:B------:R-:W-:Y:S02]  /*5880*/  IMAD.MOV.U32 R43, RZ, RZ, R9 ;  /* 0x000000ffff2b7224 */ /* 0x000fe400078e0009 */
[----:B--2---:R-:W-:Y:S02]  /*5890*/  IMAD.WIDE R8, R99, 0x2, R2 ;  /* 0x0000000263087825 */ /* 0x004fe400078e0202 */
[----:B------:R-:W2:Y:S01]  /*58a0*/  LDL.LU.64 R2, [R1+0x118] ;  /* 0x0001180001027983 */ /* 0x000ea20000300a00 */
[----:B------:R-:W-:-:S04]  /*58b0*/  UIADD3 UR6, UPT, UPT, UR6, -0x1, URZ ;  /* 0xffffffff06067890 */ /* 0x000fc8000fffe0ff */
[----:B------:R-:W-:Y:S01]  /*58c0*/  UISETP.NE.U32.AND UP0, UPT, UR6, URZ, UPT ;  /* 0x000000ff0600728c */ /* 0x000fe2000bf05070 */
[C---:B------:R-:W-:Y:S01]  /*58d0*/  HMMA.16816.F32.BF16 R76, R4.reuse, R34, R76 ;  /* 0x00000022044c723c */ /* 0x040fe2000004184c */
[----:B------:R-:W-:Y:S02]  /*58e0*/  IMAD.MOV.U32 R34, RZ, RZ, R10 ;  /* 0x000000ffff227224 */ /* 0x000fe400078e000a */
[----:B------:R-:W-:Y:S02]  /*58f0*/  IMAD.MOV.U32 R35, RZ, RZ, R11 ;  /* 0x000000ffff237224 */ /* 0x000fe400078e000b */
[----:B------:R-:W-:Y:S02]  /*5900*/  IMAD.MOV.U32 R15, RZ, RZ, R12 ;  /* 0x000000ffff0f7224 */ /* 0x000fe400078e000c */
[----:B------:R-:W-:Y:S01]  /*5910*/  IMAD.MOV.U32 R42, RZ, RZ, R13 ;  /* 0x000000ffff2a7224 */ /* 0x000fe200078e000d */
[----:B------:R-:W-:Y:S01]  /*5920*/  HMMA.16816.F32.BF16 R80, R4, R30, R80 ;  /* 0x0000001e0450723c */ /* 0x000fe20000041850 */
[----:B------:R-:W-:-:S04]  /*5930*/  IMAD.WIDE R12, R99, 0x2, R28 ;  /* 0x00000002630c7825 */ /* 0x000fc800078e021c */
[----:B----4-:R-:W-:-:S03]  /*5940*/  IMAD.WIDE R10, R99, 0x2, R32 ;  /* 0x00000002630a7825 */ /* 0x010fc600078e0220 */
[----:B------:R-:W-:Y:S01]  /*5950*/  HMMA.16816.F32.BF16 R84, R4, R26, R84 ;  /* 0x0000001a0454723c */ /* 0x000fe20000041854 */
[----:B0-----:R-:W-:Y:S02]  /*5960*/  IMAD.SHL.U32 R14, R14, 0x40, RZ ;  /* 0x000000400e0e7824 */ /* 0x001fe400078e00ff */
[----:B------:R-:W-:-:S05]  /*5970*/  IMAD.MOV.U32 R31, RZ, RZ, R12 ;  /* 0x000000ffff1f7224 */ /* 0x000fca00078e000c */
[----:B------:R-:W-:Y:S01]  /*5980*/  HMMA.16816.F32.BF16 R88, R4, R22, R88 ;  /* 0x000000160458723c */ /* 0x000fe20000041858 */
[----:B---3--:R-:W-:-:S04]  /*5990*/  IMAD.WIDE R6, R99, 0x2, R20 ;  /* 0x0000000263067825 */ /* 0x008fc800078e0214 */
[----:B-----5:R-:W-:Y:S01]  /*59a0*/  IMAD.WIDE R4, R99, 0x2, R24 ;  /* 0x0000000263047825 */ /* 0x020fe200078e0218 */
[----:B------:R-:W-:-:S03]  /*59b0*/  UIADD3 UR7, UPT, UPT, UR7, -0x40, URZ ;  /* 0xffffffc007077890 */ /* 0x000fc6000fffe0ff */
[----:B------:R-:W-:Y:S02]  /*59c0*/  IMAD.MOV.U32 R29, RZ, RZ, R13 ;  /* 0x000000ffff1d7224 */ /* 0x000fe400078e000d */
[----:B------:R-:W-:Y:S02]  /*59d0*/  IMAD.MOV.U32 R30, RZ, RZ, R10 ;  /* 0x000000ffff1e7224 */ /* 0x000fe400078e000a */
[----:B------:R-:W-:Y:S02]  /*59e0*/  IMAD.MOV.U32 R28, RZ, RZ, R11 ;  /* 0x000000ffff1c7224 */ /* 0x000fe400078e000b */
[----:B------:R-:W-:Y:S02]  /*59f0*/  IMAD.MOV.U32 R98, RZ, RZ, R8 ;  /* 0x000000ffff627224 */ /* 0x000fe400078e0008 */
[----:B------:R-:W-:Y:S02]  /*5a00*/  IMAD.MOV.U32 R33, RZ, RZ, R9 ;  /* 0x000000ffff217224 */ /* 0x000fe400078e0009 */
[----:B------:R-:W-:-:S02]  /*5a10*/  IMAD.MOV.U32 R99, RZ, RZ, R6 ;  /* 0x000000ffff637224 */ /* 0x000fc400078e0006 */
[----:B------:R-:W-:Y:S02]  /*5a20*/  IMAD.MOV.U32 R32, RZ, RZ, R7 ;  /* 0x000000ffff207224 */ /* 0x000fe400078e0007 */
[----:B------:R-:W-:Y:S02]  /*5a30*/  IMAD.MOV.U32 R100, RZ, RZ, R4 ;  /* 0x000000ffff647224 */ /* 0x000fe400078e0004 */
[----:B------:R-:W-:Y:S02]  /*5a40*/  IMAD.MOV.U32 R22, RZ, RZ, R5 ;  /* 0x000000ffff167224 */ /* 0x000fe400078e0005 */
[----:B--2---:R-:W-:Y:S01]  /*5a50*/  IMAD.WIDE R2, R14, 0x2, R2 ;  /* 0x000000020e027825 */ /* 0x004fe200078e0202 */
[----:B------:R-:W-:Y:S06]  /*5a60*/  BRA.U UP0, `(.L_x_1) ;  /* 0xffffffd500487547 */ /* 0x000fec000b83ffff */
[----:B------:R-:W-:Y:S02]  /*5a70*/  F2FP.BF16.F32.PACK_AB R6, R83, R79 ;  /* 0x0000004f5306723e */ /* 0x000fe400000010ff */
[----:B------:R-:W-:Y:S02]  /*5a80*/  F2FP.BF16.F32.PACK_AB R8, R111, R115 ;  /* 0x000000736f08723e */ /* 0x000fe400000010ff */
[----:B------:R-:W-:Y:S02]  /*5a90*/  F2FP.BF16.F32.PACK_AB R10, R63, R59 ;  /* 0x0000003b3f0a723e */ /* 0x000fe400000010ff */
[----:B------:R-:W-:Y:S02]  /*5aa0*/  F2FP.BF16.F32.PACK_AB R12, R55, R75 ;  /* 0x0000004b370c723e */ /* 0x000fe400000010ff */
[----:B------:R-:W-:Y:S02]  /*5ab0*/  F2FP.BF16.F32.PACK_AB R20, R81, R77 ;  /* 0x0000004d5114723e */ /* 0x000fe400000010ff */
[----:B------:R-:W-:-:S02]  /*5ac0*/  F2FP.BF16.F32.PACK_AB R18, R109, R113 ;  /* 0x000000716d12723e */ /* 0x000fc400000010ff */
        /* <DEDUP_REMOVED lines=25> */
[----:B------:R-:W-:-:S07]  /*5c60*/  F2FP.BF16.F32.PACK_AB R52, R52, R72 ;  /* 0x000000483434723e */ /* 0x000fce00000010ff */
.L_x_0:
[----:B------:R-:W2:Y:S01]  /*5c70*/  LDL.LU R24, [R1+0x10c] ;  /* 0x00010c0001187983 */ /* 0x000ea20000300800 */
[----:B------:R-:W1:Y:S01]  /*5c80*/  S2R R4, SR_TID.X ;  /* 0x0000000000047919 */ /* 0x000e620000002100 */
[----:B------:R-:W3:Y:S01]  /*5c90*/  S2UR UR5, SR_CgaCtaId ;  /* 0x00000000000579c3 */ /* 0x000ee20000008800 */
[----:B------:R-:W-:Y:S01]  /*5ca0*/  UMOV UR4, 0x400 ;  /* 0x0000040000047882 */ /* 0x000fe20000000000 */
[----:B------:R-:W4:Y:S01]  /*5cb0*/  LDCU.64 UR10, c[0x0][0x398] ;  /* 0x00007300ff0a77ac */ /* 0x000f220008000a00 */
[----:B------:R-:W5:Y:S01]  /*5cc0*/  LDL.LU R28, [R1+0xb8] ;  /* 0x0000b800011c7983 */ /* 0x000f620000300800 */
[----:B------:R-:W0:Y:S01]  /*5cd0*/  LDCU.64 UR6, c[0x0][0x390] ;  /* 0x00007200ff0677ac */ /* 0x000e220008000a00 */
[----:B------:R-:W0:Y:S03]  /*5ce0*/  S2R R30, SR_TID.X ;  /* 0x00000000001e7919 */ /* 0x000e260000002100 */
[----:B------:R-:W2:Y:S01]  /*5cf0*/  LDC R44, c[0x0][0x3b8] ;  /* 0x0000ee00ff2c7b82 */ /* 0x000ea20000000800 */
[----:B---3--:R-:W-:Y:S01]  /*5d00*/  ULEA UR4, UR5, UR4, 0x18 ;  /* 0x0000000405047291 */ /* 0x008fe2000f8ec0ff */
[----:B------:R-:W2:Y:S01]  /*5d10*/  LDCU UR5, c[0x0][0x3b4] ;  /* 0x00007680ff0577ac */ /* 0x000ea20008000800 */
[C---:B-1----:R-:W-:Y:S01]  /*5d20*/  IMAD.SHL.U32 R0, R4.reuse, 0x40, RZ ;  /* 0x0000004004007824 */ /* 0x042fe200078e00ff */
[----:B0-----:R-:W-:Y:S01]  /*5d30*/  SHF.R.S32.HI R22, RZ, 0x4, R4 ;  /* 0x00000004ff167819 */ /* 0x001fe20000011404 */
[----:B------:R-:W-:-:S02]  /*5d40*/  IMAD.SHL.U32 R3, R4, 0x4, RZ ;  /* 0x0000000404037824 */ /* 0x000fc400078e00ff */
[----:B------:R-:W-:Y:S01]  /*5d50*/  IMAD.SHL.U32 R2, R4, 0x10, RZ ;  /* 0x0000001004027824 */ /* 0x000fe200078e00ff */
[----:B------:R-:W-:Y:S01]  /*5d60*/  LOP3.LUT R0, R0, 0x3840, RZ, 0xc0, !PT ;  /* 0x0000384000007812 */ /* 0x000fe200078ec0ff */
[----:B------:R-:W-:Y:S01]  /*5d70*/  IMAD.SHL.U32 R5, R4, 0x8, RZ ;  /* 0x0000000804057824 */ /* 0x000fe200078e00ff */
[----:B------:R-:W-:Y:S02]  /*5d80*/  SHF.R.U32.HI R30, RZ, 0x7, R30 ;  /* 0x00000007ff1e7819 */ /* 0x000fe4000001161e */
[----:B------:R-:W-:Y:S02]  /*5d90*/  LOP3.LUT R3, R0, 0x38, R3, 0xf8, !PT ;  /* 0x0000003800037812 */ /* 0x000fe400078ef803 */
[----:B------:R-:W-:Y:S02]  /*5da0*/  SGXT R0, R22, 0x1 ;  /* 0x000000011600781a */ /* 0x000fe40000000200 */
[----:B------:R-:W-:Y:S02]  /*5db0*/  LOP3.LUT R2, R2, 0x30, RZ, 0xc0, !PT ;  /* 0x0000003002027812 */ /* 0x000fe400078ec0ff */
[----:B------:R-:W-:-:S02]  /*5dc0*/  LOP3.LUT R3, R3, 0x4040, R0, 0x78, !PT ;  /* 0x0000404003037812 */ /* 0x000fc400078e7800 */
[----:B------:R-:W-:Y:S02]  /*5dd0*/  LOP3.LUT R0, R4, 0x100, RZ, 0xc0, !PT ;  /* 0x0000010004007812 */ /* 0x000fe400078ec0ff */
[----:B------:R-:W-:Y:S02]  /*5de0*/  LOP3.LUT R23, R2, 0x780, R5, 0xf8, !PT ;  /* 0x0000078002177812 */ /* 0x000fe400078ef805 */
[----:B------:R-:W-:Y:S01]  /*5df0*/  LEA.HI R3, R0, R3, RZ, 0x1f ;  /* 0x0000000300037211 */ /* 0x000fe200078ff8ff */
[----:B------:R-:W-:Y:S01]  /*5e00*/  BAR.SYNC.DEFER_BLOCKING 0x0 ;  /* 0x0000000000007b1d */ /* 0x000fe20000010000 */
[----:B------:R-:W-:Y:S02]  /*5e10*/  SHF.R.U32.HI R5, RZ, 0x2, R0 ;  /* 0x00000002ff057819 */ /* 0x000fe40000011600 */
[----:B------:R-:W-:Y:S02]  /*5e20*/  LOP3.LUT R0, R3, 0x8, RZ, 0x3c, !PT ;  /* 0x0000000803007812 */ /* 0x000fe400078e3cff */
[----:B------:R-:W-:-:S02]  /*5e30*/  SHF.R.S32.HI R2, RZ, 0x2, R4 ;  /* 0x00000002ff027819 */ /* 0x000fc40000011404 */
[----:B------:R-:W-:Y:S02]  /*5e40*/  SHF.R.S32.HI R4, RZ, 0x3, R4 ;  /* 0x00000003ff047819 */ /* 0x000fe40000011404 */
[----:B------:R-:W-:Y:S02]  /*5e50*/  SGXT R2, R2, 0x1 ;  /* 0x000000010202781a */ /* 0x000fe40000000200 */
[----:B------:R-:W-:Y:S02]  /*5e60*/  SGXT R4, R4, 0x1 ;  /* 0x000000010404781a */ /* 0x000fe40000000200 */
[----:B------:R-:W-:Y:S02]  /*5e70*/  LOP3.LUT R2, R5, 0x4040, R2, 0x78, !PT ;  /* 0x0000404005027812 */ /* 0x000fe400078e7802 */
[----:B------:R-:W-:Y:S02]  /*5e80*/  LOP3.LUT R23, R23, 0x8008, R4, 0xf8, !PT ;  /* 0x0000800817177812 */ /* 0x000fe400078ef804 */
[----:B------:R-:W-:-:S02]  /*5e90*/  SGXT.U32 R30, R30, 0x2 ;  /* 0x000000021e1e781a */ /* 0x000fc40000000000 */
[----:B------:R-:W-:-:S04]  /*5ea0*/  LOP3.LUT R40, R23, R2, RZ, 0xfc, !PT ;  /* 0x0000000217287212 */ /* 0x000fc800078efcff */
[----:B------:R-:W-:Y:S01]  /*5eb0*/  LOP3.LUT R42, R40, 0x8, RZ, 0x3c, !PT ;  /* 0x00000008282a7812 */ /* 0x000fe200078e3cff */
[----:B------:R-:W-:Y:S04]  /*5ec0*/  STS.64 [R3+UR4], R52 ;  /* 0x0000003403007988 */ /* 0x000fe80008000a04 */
[----:B------:R-:W-:Y:S04]  /*5ed0*/  STS.64 [R3+UR4+0x400], R14 ;  /* 0x0004000e03007988 */ /* 0x000fe80008000a04 */
[----:B------:R-:W-:Y:S04]  /*5ee0*/  STS.64 [R3+UR4+0x100], R56 ;  /* 0x0001003803007988 */ /* 0x000fe80008000a04 */
[----:B------:R-:W-:Y:S04]  /*5ef0*/  STS.64 [R3+UR4+0x500], R16 ;  /* 0x0005001003007988 */ /* 0x000fe80008000a04 */
[----:B------:R-:W-:Y:S04]  /*5f00*/  STS.64 [R3+UR4+0x200], R108 ;  /* 0x0002006c03007988 */ /* 0x000fe80008000a04 */
[----:B------:R-:W-:Y:S04]  /*5f10*/  STS.64 [R3+UR4+0x600], R18 ;  /* 0x0006001203007988 */ /* 0x000fe80008000a04 */
[----:B------:R-:W-:Y:S04]  /*5f20*/  STS.64 [R3+UR4+0x300], R76 ;  /* 0x0003004c03007988 */ /* 0x000fe80008000a04 */
[----:B------:R-:W-:Y:S04]  /*5f30*/  STS.64 [R3+UR4+0x700], R20 ;  /* 0x0007001403007988 */ /* 0x000fe80008000a04 */
[----:B------:R-:W-:Y:S04]  /*5f40*/  STS.64 [R0+UR4+0x8000], R54 ;  /* 0x0080003600007988 */ /* 0x000fe80008000a04 */
[----:B------:R0:W-:Y:S04]  /*5f50*/  STS.64 [R0+UR4+0x8400], R12 ;  /* 0x0084000c00007988 */ /* 0x0001e80008000a04 */
[----:B------:R-:W-:Y:S04]  /*5f60*/  STS.64 [R0+UR4+0x8100], R58 ;  /* 0x0081003a00007988 */ /* 0x000fe80008000a04 */
[----:B------:R-:W-:Y:S04]  /*5f70*/  STS.64 [R0+UR4+0x8500], R10 ;  /* 0x0085000a00007988 */ /* 0x000fe80008000a04 */
[----:B------:R-:W-:Y:S04]  /*5f80*/  STS.64 [R0+UR4+0x8200], R110 ;  /* 0x0082006e00007988 */ /* 0x000fe80008000a04 */
[----:B------:R-:W-:Y:S04]  /*5f90*/  STS.64 [R0+UR4+0x8600], R8 ;  /* 0x0086000800007988 */ /* 0x000fe80008000a04 */
[----:B------:R-:W-:Y:S04]  /*5fa0*/  STS.64 [R0+UR4+0x8300], R78 ;  /* 0x0083004e00007988 */ /* 0x000fe80008000a04 */
[----:B------:R-:W-:Y:S01]  /*5fb0*/  STS.64 [R0+UR4+0x8700], R6 ;  /* 0x0087000600007988 */ /* 0x000fe20008000a04 */
[----:B------:R-:W-:Y:S06]  /*5fc0*/  BAR.SYNC.DEFER_BLOCKING 0x0 ;  /* 0x0000000000007b1d */ /* 0x000fec0000010000 */
[----:B------:R-:W1:Y:S04]  /*5fd0*/  LDS.64 R2, [R40+UR4] ;  /* 0x0000000428027984 */ /* 0x000e680008000a00 */
[----:B------:R-:W-:Y:S04]  /*5fe0*/  LDS.64 R6, [R40+UR4+0x800] ;  /* 0x0008000428067984 */ /* 0x000fe80008000a00 */
[----:B------:R-:W-:Y:S04]  /*5ff0*/  LDS.64 R8, [R42+UR4+0x800] ;  /* 0x000800042a087984 */ /* 0x000fe80008000a00 */
[----:B------:R-:W-:Y:S01]  /*6000*/  LDS.64 R10, [R40+UR4+0x1000] ;  /* 0x00100004280a7984 */ /* 0x000fe20008000a00 */
[C---:B--2---:R-:W-:Y:S01]  /*6010*/  IMAD R47, R24.reuse, UR5, RZ ;  /* 0x00000005182f7c24 */ /* 0x044fe2000f8e02ff */
[----:B----4-:R-:W-:-:S04]  /*6020*/  ISETP.GE.AND P0, PT, R24, UR10, PT ;  /* 0x0000000a18007c0c */ /* 0x010fc8000bf06270 */
[C---:B------:R-:W-:Y:S02]  /*6030*/  LEA R46, P2, R47.reuse, UR6, 0x1 ;  /* 0x000000062f2e7c11 */ /* 0x040fe4000f8408ff */
[C---:B-----5:R-:W-:Y:S02]  /*6040*/  LOP3.LUT R5, R28.reuse, R30, RZ, 0xfc, !PT ;  /* 0x0000001e1c057212 */ /* 0x060fe400078efcff */
[----:B------:R-:W-:Y:S02]  /*6050*/  LEA.HI.X.SX32 R47, R47, UR7, 0x1, P2 ;  /* 0x000000072f2f7c11 */ /* 0x000fe400090f0eff */
[C---:B------:R-:W-:Y:S01]  /*6060*/  ISETP.LT.AND P1, PT, R5.reuse, UR11, !P0 ;  /* 0x0000000b05007c0c */ /* 0x040fe2000c721270 */
[----:B------:R-:W-:Y:S01]  /*6070*/  IMAD R61, R5, R44, RZ ;  /* 0x0000002c053d7224 */ /* 0x000fe200078e02ff */
[C-C-:B0-----:R-:W-:Y:S02]  /*6080*/  LOP3.LUT R13, R28.reuse, 0xc, R30.reuse, 0xfe, !PT ;  /* 0x0000000c1c0d7812 */ /* 0x141fe400078efe1e */
[----:B------:R-:W-:-:S02]  /*6090*/  LOP3.LUT R19, R28, 0x4, R30, 0xfe, !PT ;  /* 0x000000041c137812 */ /* 0x000fc400078efe1e */
[----:B------:R-:W-:Y:S01]  /*60a0*/  LEA R4, P2, R61, R46, 0x1 ;  /* 0x0000002e3d047211 */ /* 0x000fe200078408ff */
[-C--:B------:R-:W-:Y:S01]  /*60b0*/  IMAD R20, R13, R44.reuse, RZ ;  /* 0x0000002c0d147224 */ /* 0x080fe200078e02ff */
[--C-:B------:R-:W-:Y:S02]  /*60c0*/  LOP3.LUT R17, R28, 0x8, R30.reuse, 0xfe, !PT ;  /* 0x000000081c117812 */ /* 0x100fe400078efe1e */
[----:B------:R-:W-:Y:S01]  /*60d0*/  LEA.HI.X.SX32 R5, R61, R47, 0x1, P2 ;  /* 0x0000002f3d057211 */ /* 0x000fe200010f0eff */
[----:B------:R-:W-:Y:S01]  /*60e0*/  IMAD R61, R44, 0x40, R61 ;  /* 0x000000402c3d7824 */ /* 0x000fe200078e023d */
[----:B------:R-:W-:Y:S01]  /*60f0*/  ISETP.LT.AND P2, PT, R13, UR11, !P0 ;  /* 0x0000000b0d007c0c */ /* 0x000fe2000c741270 */
[-C--:B------:R-:W-:Y:S01]  /*6100*/  IMAD R18, R17, R44.reuse, RZ ;  /* 0x0000002c11127224 */ /* 0x080fe200078e02ff */
[----:B------:R-:W-:Y:S01]  /*6110*/  LDS.64 R12, [R42+UR4+0x1000] ;  /* 0x001000042a0c7984 */ /* 0x000fe20008000a00 */
[C---:B------:R-:W-:Y:S01]  /*6120*/  ISETP.LT.AND P4, PT, R19.reuse, UR11, !P0 ;  /* 0x0000000b13007c0c */ /* 0x040fe2000c781270 */
[----:B------:R-:W-:Y:S01]  /*6130*/  IMAD R19, R19, R44, RZ ;  /* 0x0000002c13137224 */ /* 0x000fe200078e02ff */
[----:B------:R-:W-:Y:S01]  /*6140*/  LOP3.LUT R15, R28, 0x10, R30, 0xfe, !PT ;  /* 0x000000101c0f7812 */ /* 0x000fe200078efe1e */
[----:B-1----:R-:W-:Y:S01]  /*6150*/  @P1 STG.E.U16 desc[UR8][R4.64], R2 ;  /* 0x0000000204001986 */ /* 0x002fe2000c101508 */
[----:B------:R-:W-:-:S02]  /*6160*/  ISETP.LT.AND P3, PT, R17, UR11, !P0 ;  /* 0x0000000b11007c0c */ /* 0x000fc4000c761270 */
[-C--:B------:R-:W-:Y:S01]  /*6170*/  LEA R22, P6, R19, R46.reuse, 0x1 ;  /* 0x0000002e13167211 */ /* 0x080fe200078c08ff */
[----:B------:R-:W0:Y:S01]  /*6180*/  LDS.64 R4, [R42+UR4] ;  /* 0x000000042a047984 */ /* 0x000e220008000a00 */
[C---:B------:R-:W-:Y:S01]  /*6190*/  LEA R24, P5, R18.reuse, R46, 0x1 ;  /* 0x0000002e12187211 */ /* 0x040fe200078a08ff */
[C---:B------:R-:W-:Y:S01]  /*61a0*/  IMAD R29, R15.reuse, R44, RZ ;  /* 0x0000002c0f1d7224 */ /* 0x040fe200078e02ff */
[----:B------:R-:W-:Y:S01]  /*61b0*/  ISETP.LT.AND P1, PT, R15, UR11, !P0 ;  /* 0x0000000b0f007c0c */ /* 0x000fe2000c721270 */
[----:B------:R-:W-:Y:S01]  /*61c0*/  LDS.64 R16, [R42+UR4+0x1800] ;  /* 0x001800042a107984 */ /* 0x000fe20008000a00 */
[-C--:B------:R-:W-:Y:S02]  /*61d0*/  LEA.HI.X.SX32 R23, R19, R47.reuse, 0x1, P6 ;  /* 0x0000002f13177211 */ /* 0x080fe400030f0eff */
[----:B------:R-:W-:Y:S01]  /*61e0*/  LEA.HI.X.SX32 R25, R18, R47, 0x1, P5 ;  /* 0x0000002f12197211 */ /* 0x000fe200028f0eff */
[----:B------:R-:W1:Y:S01]  /*61f0*/  LDS.64 R14, [R40+UR4+0x1800] ;  /* 0x00180004280e7984 */ /* 0x000e620008000a00 */
[----:B------:R-:W-:-:S02]  /*6200*/  LEA R26, P6, R20, R46, 0x1 ;  /* 0x0000002e141a7211 */ /* 0x000fc400078c08ff */
[--C-:B------:R-:W-:Y:S01]  /*6210*/  LOP3.LUT R21, R28, 0x18, R30.reuse, 0xfe, !PT ;  /* 0x000000181c157812 */ /* 0x100fe200078efe1e */
[----:B------:R-:W2:Y:S01]  /*6220*/  LDS.64 R18, [R40+UR4+0x2000] ;  /* 0x0020000428127984 */ /* 0x000ea20008000a00 */
[----:B------:R-:W-:Y:S02]  /*6230*/  LEA.HI.X.SX32 R27, R20, R47, 0x1, P6 ;  /* 0x0000002f141b7211 */ /* 0x000fe400030f0eff */
[C-C-:B------:R-:W-:Y:S01]  /*6240*/  LOP3.LUT R35, R28.reuse, 0x14, R30.reuse, 0xfe, !PT ;  /* 0x000000141c237812 */ /* 0x140fe200078efe1e */
[----:B------:R-:W-:Y:S01]  /*6250*/  IMAD R36, R21, R44, RZ ;  /* 0x0000002c15247224 */ /* 0x000fe200078e02ff */
[C-C-:B------:R-:W-:Y:S02]  /*6260*/  LOP3.LUT R33, R28.reuse, 0x1c, R30.reuse, 0xfe, !PT ;  /* 0x0000001c1c217812 */ /* 0x140fe400078efe1e */
[C-C-:B------:R-:W-:Y:S02]  /*6270*/  LOP3.LUT R31, R28.reuse, 0x20, R30.reuse, 0xfe, !PT ;  /* 0x000000201c1f7812 */ /* 0x140fe400078efe1e */
[----:B------:R-:W-:-:S02]  /*6280*/  LOP3.LUT R91, R28, 0x24, R30, 0xfe, !PT ;  /* 0x000000241c5b7812 */ /* 0x000fc400078efe1e */
[C-C-:B------:R-:W-:Y:S02]  /*6290*/  LOP3.LUT R89, R28.reuse, 0x28, R30.reuse, 0xfe, !PT ;  /* 0x000000281c597812 */ /* 0x140fe400078efe1e */
[C-C-:B------:R-:W-:Y:S02]  /*62a0*/  LOP3.LUT R39, R28.reuse, 0x2c, R30.reuse, 0xfe, !PT ;  /* 0x0000002c1c277812 */ /* 0x140fe400078efe1e */
[C-C-:B------:R-:W-:Y:S02]  /*62b0*/  LOP3.LUT R41, R28.reuse, 0x30, R30.reuse, 0xfe, !PT ;  /* 0x000000301c297812 */ /* 0x140fe400078efe1e */
[C-C-:B------:R-:W-:Y:S01]  /*62c0*/  LOP3.LUT R65, R28.reuse, 0x34, R30.reuse, 0xfe, !PT ;  /* 0x000000341c417812 */ /* 0x140fe200078efe1e */
[----:B------:R-:W-:Y:S01]  /*62d0*/  IMAD R99, R39, R44, RZ ;  /* 0x0000002c27637224 */ /* 0x000fe200078e02ff */
[C-C-:B------:R-:W-:Y:S02]  /*62e0*/  LOP3.LUT R43, R28.reuse, 0x38, R30.reuse, 0xfe, !PT ;  /* 0x000000381c2b7812 */ /* 0x140fe400078efe1e */
[----:B------:R-:W-:-:S02]  /*62f0*/  LOP3.LUT R63, R28, 0x3c, R30, 0xfe, !PT ;  /* 0x0000003c1c3f7812 */ /* 0x000fc400078efe1e */
[C-C-:B------:R-:W-:Y:S02]  /*6300*/  LOP3.LUT R98, R28.reuse, 0x40, R30.reuse, 0xfe, !PT ;  /* 0x000000401c627812 */ /* 0x140fe400078efe1e */
[C-C-:B------:R-:W-:Y:S02]  /*6310*/  LOP3.LUT R95, R28.reuse, 0x44, R30.reuse, 0xfe, !PT ;  /* 0x000000441c5f7812 */ /* 0x140fe400078efe1e */
[C-C-:B------:R-:W-:Y:S01]  /*6320*/  LOP3.LUT R96, R28.reuse, 0x48, R30.reuse, 0xfe, !PT ;  /* 0x000000481c607812 */ /* 0x140fe200078efe1e */
[----:B0-----:R-:W-:Y:S01]  /*6330*/  @P4 STG.E.U16 desc[UR8][R22.64], R4 ;  /* 0x0000000416004986 */ /* 0x001fe2000c101508 */
[----:B------:R-:W-:Y:S02]  /*6340*/  ISETP.LT.AND P4, PT, R21, UR11, !P0 ;  /* 0x0000000b15007c0c */ /* 0x000fe4000c781270 */
[C-C-:B------:R-:W-:Y:S01]  /*6350*/  LOP3.LUT R97, R28.reuse, 0x4c, R30.reuse, 0xfe, !PT ;  /* 0x0000004c1c617812 */ /* 0x140fe200078efe1e */
[----:B------:R-:W-:Y:S01]  /*6360*/  @P3 STG.E.U16 desc[UR8][R24.64], R6 ;  /* 0x0000000618003986 */ /* 0x000fe2000c101508 */
[----:B------:R-:W-:-:S02]  /*6370*/  LOP3.LUT R94, R28, 0x50, R30, 0xfe, !PT ;  /* 0x000000501c5e7812 */ /* 0x000fc400078efe1e */
[C-C-:B------:R-:W-:Y:S01]  /*6380*/  LOP3.LUT R93, R28.reuse, 0x54, R30.reuse, 0xfe, !PT ;  /* 0x000000541c5d7812 */ /* 0x140fe200078efe1e */
[----:B------:R0:W-:Y:S01]  /*6390*/  @P2 STG.E.U16 desc[UR8][R26.64], R8 ;  /* 0x000000081a002986 */ /* 0x0001e2000c101508 */
[C---:B------:R-:W-:Y:S01]  /*63a0*/  ISETP.LT.AND P2, PT, R35.reuse, UR11, !P0 ;  /* 0x0000000b23007c0c */ /* 0x040fe2000c741270 */
[----:B------:R-:W-:Y:S01]  /*63b0*/  IMAD R35, R35, R44, RZ ;  /* 0x0000002c23237224 */ /* 0x000fe200078e02ff */
[C-C-:B------:R-:W-:Y:S01]  /*63c0*/  LOP3.LUT R92, R28.reuse, 0x58, R30.reuse, 0xfe, !PT ;  /* 0x000000581c5c7812 */ /* 0x140fe200078efe1e */
[----:B------:R-:W3:Y:S01]  /*63d0*/  LDS.64 R20, [R42+UR4+0x2000] ;  /* 0x002000042a147984 */ /* 0x000ee20008000a00 */
[C-C-:B------:R-:W-:Y:S02]  /*63e0*/  LOP3.LUT R90, R28.reuse, 0x5c, R30.reuse, 0xfe, !PT ;  /* 0x0000005c1c5a7812 */ /* 0x140fe400078efe1e */
[C-C-:B------:R-:W-:Y:S01]  /*63f0*/  LOP3.LUT R88, R28.reuse, 0x60, R30.reuse, 0xfe, !PT ;  /* 0x000000601c587812 */ /* 0x140fe200078efe1e */
[----:B------:R-:W4:Y:S01]  /*6400*/  LDS.64 R22, [R40+UR4+0x2800] ;  /* 0x0028000428167984 */ /* 0x000f220008000a00 */
[----:B------:R-:W-:-:S02]  /*6410*/  LOP3.LUT R84, R28, 0x64, R30, 0xfe, !PT ;  /* 0x000000641c547812 */ /* 0x000fc400078efe1e */
[C-C-:B------:R-:W-:Y:S01]  /*6420*/  LOP3.LUT R87, R28.reuse, 0x68, R30.reuse, 0xfe, !PT ;  /* 0x000000681c577812 */ /* 0x140fe200078efe1e */
[----:B0-----:R-:W-:Y:S01]  /*6430*/  IMAD R26, R31, R44, RZ ;  /* 0x0000002c1f1a7224 */ /* 0x001fe200078e02ff */
[C-C-:B------:R-:W-:Y:S01]  /*6440*/  LOP3.LUT R86, R28.reuse, 0x6c, R30.reuse, 0xfe, !PT ;  /* 0x0000006c1c567812 */ /* 0x140fe200078efe1e */
[----:B------:R-:W0:Y:S01]  /*6450*/  LDS.64 R24, [R42+UR4+0x2800] ;  /* 0x002800042a187984 */ /* 0x000e220008000a00 */
[C-C-:B------:R-:W-:Y:S02]  /*6460*/  LOP3.LUT R81, R28.reuse, 0x70, R30.reuse, 0xfe, !PT ;  /* 0x000000701c517812 */ /* 0x140fe400078efe1e */
[C-C-:B------:R-:W-:Y:S02]  /*6470*/  LOP3.LUT R85, R28.reuse, 0x74, R30.reuse, 0xfe, !PT ;  /* 0x000000741c557812 */ /* 0x140fe400078efe1e */
[C-C-:B------:R-:W-:Y:S02]  /*6480*/  LOP3.LUT R83, R28.reuse, 0x78, R30.reuse, 0xfe, !PT ;  /* 0x000000781c537812 */ /* 0x140fe400078efe1e */
[----:B------:R-:W-:-:S02]  /*6490*/  LOP3.LUT R79, R28, 0x7c, R30, 0xfe, !PT ;  /* 0x0000007c1c4f7812 */ /* 0x000fc400078efe1e */
[C-C-:B------:R-:W-:Y:S02]  /*64a0*/  LOP3.LUT R82, R28.reuse, 0x80, R30.reuse, 0xfe, !PT ;  /* 0x000000801c527812 */ /* 0x140fe400078efe1e */
[C-C-:B------:R-:W-:Y:S02]  /*64b0*/  LOP3.LUT R80, R28.reuse, 0x84, R30.reuse, 0xfe, !PT ;  /* 0x000000841c507812 */ /* 0x140fe400078efe1e */
        /* <DEDUP_REMOVED lines=29> */
[----:B------:R-:W-:Y:S02]  /*6690*/  LOP3.LUT R60, R28, 0xfc, R30, 0xfe, !PT ;  /* 0x000000fc1c3c7812 */ /* 0x000fe400078efe1e */
[-C--:B------:R-:W-:Y:S02]  /*66a0*/  LEA R28, P5, R29, R46.reuse, 0x1 ;  /* 0x0000002e1d1c7211 */ /* 0x080fe400078a08ff */
[----:B------:R-:W-:Y:S02]  /*66b0*/  LEA R34, P6, R35, R46, 0x1 ;  /* 0x0000002e23227211 */ /* 0x000fe400078c08ff */
[-C--:B------:R-:W-:Y:S02]  /*66c0*/  LEA.HI.X.SX32 R29, R29, R47.reuse, 0x1, P5 ;  /* 0x0000002f1d1d7211 */ /* 0x080fe400028f0eff */
[----:B------:R-:W-:-:S02]  /*66d0*/  LEA.HI.X.SX32 R35, R35, R47, 0x1, P6 ;  /* 0x0000002f23237211 */ /* 0x000fc400030f0eff */
[C---:B------:R-:W-:Y:S01]  /*66e0*/  LEA R30, P5, R36.reuse, R46, 0x1 ;  /* 0x0000002e241e7211 */ /* 0x040fe200078a08ff */
[----:B------:R-:W-:Y:S01]  /*66f0*/  @P1 STG.E.U16 desc[UR8][R28.64], R10 ;  /* 0x0000000a1c001986 */ /* 0x000fe2000c101508 */
[C---:B------:R-:W-:Y:S01]  /*6700*/  ISETP.LT.AND P3, PT, R33.reuse, UR11, !P0 ;  /* 0x0000000b21007c0c */ /* 0x040fe2000c761270 */
[----:B------:R-:W-:Y:S01]  /*6710*/  IMAD R33, R33, R44, RZ ;  /* 0x0000002c21217224 */ /* 0x000fe200078e02ff */
[----:B------:R-:W-:Y:S01]  /*6720*/  ISETP.LT.AND P1, PT, R31, UR11, !P0 ;  /* 0x0000000b1f007c0c */ /* 0x000fe2000c721270 */
[----:B------:R5:W-:Y:S01]  /*6730*/  @P2 STG.E.U16 desc[UR8][R34.64], R12 ;  /* 0x0000000c22002986 */ /* 0x000be2000c101508 */
[----:B------:R-:W-:Y:S02]  /*6740*/  LEA.HI.X.SX32 R31, R36, R47, 0x1, P5 ;  /* 0x0000002f241f7211 */ /* 0x000fe400028f0eff */
[-C--:B------:R-:W-:Y:S01]  /*6750*/  LEA R36, P2, R26, R46.reuse, 0x1 ;  /* 0x0000002e1a247211 */ /* 0x080fe200078408ff */
[----:B------:R-:W-:Y:S01]  /*6760*/  LDS.64 R28, [R42+UR4+0x3000] ;  /* 0x003000042a1c7984 */ /* 0x000fe20008000a00 */
[----:B------:R-:W-:-:S02]  /*6770*/  LEA R32, P6, R33, R46, 0x1 ;  /* 0x0000002e21207211 */ /* 0x000fc400078c08ff */
[-C--:B------:R-:W-:Y:S01]  /*6780*/  LEA.HI.X.SX32 R37, R26, R47.reuse, 0x1, P2 ;  /* 0x0000002f1a257211 */ /* 0x080fe200010f0eff */
[----:B-1----:R-:W-:Y:S01]  /*6790*/  @P4 STG.E.U16 desc[UR8][R30.64], R14 ;  /* 0x0000000e1e004986 */ /* 0x002fe2000c101508 */
[----:B------:R-:W-:Y:S02]  /*67a0*/  LEA.HI.X.SX32 R33, R33, R47, 0x1, P6 ;  /* 0x0000002f21217211 */ /* 0x000fe400030f0eff */
[C---:B------:R-:W-:Y:S01]  /*67b0*/  ISETP.LT.AND P2, PT, R91.reuse, UR11, !P0 ;  /* 0x0000000b5b007c0c */ /* 0x040fe2000c741270 */
[----:B------:R-:W1:Y:S01]  /*67c0*/  LDS.64 R26, [R40+UR4+0x3000] ;  /* 0x00300004281a7984 */ /* 0x000e620008000a00 */
[-C--:B------:R-:W-:Y:S01]  /*67d0*/  IMAD R91, R91, R44.reuse, RZ ;  /* 0x0000002c5b5b7224 */ /* 0x080fe200078e02ff */
[----:B------:R-:W-:Y:S02]  /*67e0*/  ISETP.LT.AND P4, PT, R39, UR11, !P0 ;  /* 0x0000000b27007c0c */ /* 0x000fe4000c781270 */
[----:B------:R-:W-:Y:S01]  /*67f0*/  @P3 STG.E.U16 desc[UR8][R32.64], R16 ;  /* 0x0000001020003986 */ /* 0x000fe2000c101508 */
[C---:B------:R-:W-:Y:S01]  /*6800*/  ISETP.LT.AND P3, PT, R89.reuse, UR11, !P0 ;  /* 0x0000000b59007c0c */ /* 0x040fe2000c761270 */
[----:B------:R-:W-:Y:S01]  /*6810*/  IMAD R89, R89, R44, RZ ;  /* 0x0000002c59597224 */ /* 0x000fe200078e02ff */
[----:B------:R-:W-:Y:S01]  /*6820*/  PRMT R2, R2, 0x7632, R2 ;  /* 0x0000763202027816 */ /* 0x000fe20000000002 */
[----:B--2---:R2:W-:Y:S01]  /*6830*/  @P1 STG.E.U16 desc[UR8][R36.64], R18 ;  /* 0x0000001224001986 */ /* 0x0045e2000c101508 */
[----:B-----5:R-:W-:-:S02]  /*6840*/  LEA R34, P1, R91, R46, 0x1 ;  /* 0x0000002e5b227211 */ /* 0x020fc400078208ff */
[----:B------:R-:W-:Y:S01]  /*6850*/  LEA R38, P6, R89, R46, 0x1 ;  /* 0x0000002e59267211 */ /* 0x000fe200078c08ff */
[----:B------:R5:W1:Y:S01]  /*6860*/  LDS.64 R30, [R40+UR4+0x3800] ;  /* 0x00380004281e7984 */ /* 0x000a620008000a00 */
[-C--:B------:R-:W-:Y:S02]  /*6870*/  LEA.HI.X.SX32 R35, R91, R47.reuse, 0x1, P1 ;  /* 0x0000002f5b237211 */ /* 0x080fe400008f0eff */
[----:B------:R-:W-:Y:S01]  /*6880*/  LEA.HI.X.SX32 R39, R89, R47, 0x1, P6 ;  /* 0x0000002f59277211 */ /* 0x000fe200030f0eff */
[----:B------:R-:W1:Y:S01]  /*6890*/  LDS.64 R32, [R42+UR4+0x3800] ;  /* 0x003800042a207984 */ /* 0x000e620008000a00 */
[----:B------:R-:W-:Y:S02]  /*68a0*/  ISETP.LT.AND P1, PT, R98, UR11, !P0 ;  /* 0x0000000b62007c0c */ /* 0x000fe4000c721270 */
[----:B------:R-:W-:Y:S01]  /*68b0*/  PRMT R6, R6, 0x7632, R6 ;  /* 0x0000763206067816 */ /* 0x000fe20000000006 */
[----:B---3--:R3:W-:Y:S01]  /*68c0*/  @P2 STG.E.U16 desc[UR8][R34.64], R20 ;  /* 0x0000001422002986 */ /* 0x0087e2000c101508 */
[C---:B------:R-:W-:Y:S01]  /*68d0*/  ISETP.LT.AND P2, PT, R41.reuse, UR11, !P0 ;  /* 0x0000000b29007c0c */ /* 0x040fe2000c741270 */
[----:B------:R-:W-:Y:S01]  /*68e0*/  IMAD R41, R41, R44, RZ ;  /* 0x0000002c29297224 */ /* 0x000fe200078e02ff */
[----:B--2---:R-:W-:Y:S01]  /*68f0*/  LEA R36, P5, R99, R46, 0x1 ;  /* 0x0000002e63247211 */ /* 0x004fe200078a08ff */
[----:B----4-:R-:W-:Y:S01]  /*6900*/  @P3 STG.E.U16 desc[UR8][R38.64], R22 ;  /* 0x0000001626003986 */ /* 0x010fe2000c101508 */
[----:B------:R-:W-:-:S02]  /*6910*/  PRMT R18, R8, 0x7632, R18 ;  /* 0x0000763208127816 */ /* 0x000fc40000000012 */
[-C--:B------:R-:W-:Y:S02]  /*6920*/  LEA.HI.X.SX32 R37, R99, R47.reuse, 0x1, P5 ;  /* 0x0000002f63257211 */ /* 0x080fe400028f0eff */
[C---:B------:R-:W-:Y:S01]  /*6930*/  ISETP.LT.AND P5, PT, R65.reuse, UR11, !P0 ;  /* 0x0000000b41007c0c */ /* 0x040fe2000c7a1270 */
[----:B------:R-:W-:Y:S01]  /*6940*/  IMAD R65, R65, R44, RZ ;  /* 0x0000002c41417224 */ /* 0x000fe200078e02ff */
[----:B-----5:R-:W-:Y:S01]  /*6950*/  LEA R40, P3, R41, R46, 0x1 ;  /* 0x0000002e29287211 */ /* 0x020fe200078608ff */
[----:B0-----:R0:W-:Y:S01]  /*6960*/  @P4 STG.E.U16 desc[UR8][R36.64], R24 ;  /* 0x0000001824004986 */ /* 0x0011e2000c101508 */
[C---:B------:R-:W-:Y:S01]  /*6970*/  ISETP.LT.AND P4, PT, R43.reuse, UR11, !P0 ;  /* 0x0000000b2b007c0c */ /* 0x040fe2000c781270 */
[-C--:B---3--:R-:W-:Y:S01]  /*6980*/  IMAD R35, R43, R44.reuse, RZ ;  /* 0x0000002c2b237224 */ /* 0x088fe200078e02ff */
[----:B------:R-:W-:Y:S02]  /*6990*/  LEA.HI.X.SX32 R41, R41, R47, 0x1, P3 ;  /* 0x0000002f29297211 */ /* 0x000fe400018f0eff */
[C---:B------:R-:W-:Y:S01]  /*69a0*/  ISETP.LT.AND P3, PT, R63.reuse, UR11, !P0 ;  /* 0x0000000b3f007c0c */ /* 0x040fe2000c761270 */
[----:B------:R-:W-:Y:S01]  /*69b0*/  IMAD R63, R63, R44, RZ ;  /* 0x0000002c3f3f7224 */ /* 0x000fe200078e02ff */
[-C--:B------:R-:W-:Y:S01]  /*69c0*/  LEA R42, P6, R65, R46.reuse, 0x1 ;  /* 0x0000002e412a7211 */ /* 0x080fe200078c08ff */
[----:B-1----:R1:W-:Y:S01]  /*69d0*/  @P2 STG.E.U16 desc[UR8][R40.64], R26 ;  /* 0x0000001a28002986 */ /* 0x0023e2000c101508 */
[----:B------:R-:W-:-:S02]  /*69e0*/  LEA R34, P2, R35, R46, 0x1 ;  /* 0x0000002e23227211 */ /* 0x000fc400078408ff */
[-C--:B------:R-:W-:Y:S02]  /*69f0*/  LEA.HI.X.SX32 R43, R65, R47.reuse, 0x1, P6 ;  /* 0x0000002f412b7211 */ /* 0x080fe400030f0eff */
[-C--:B0-----:R-:W-:Y:S02]  /*6a00*/  LEA R36, P6, R63, R46.reuse, 0x1 ;  /* 0x0000002e3f247211 */ /* 0x081fe400078c08ff */
[-C--:B------:R-:W-:Y:S01]  /*6a10*/  LEA.HI.X.SX32 R35, R35, R47.reuse, 0x1, P2 ;  /* 0x0000002f23237211 */ /* 0x080fe200010f0eff */
[----:B------:R0:W-:Y:S01]  /*6a20*/  @P5 STG.E.U16 desc[UR8][R42.64], R28 ;  /* 0x0000001c2a005986 */ /* 0x0001e2000c101508 */
[-C--:B------:R-:W-:Y:S02]  /*6a30*/  LEA.HI.X.SX32 R37, R63, R47.reuse, 0x1, P6 ;  /* 0x0000002f3f257211 */ /* 0x080fe400030f0eff */
[----:B------:R-:W-:Y:S01]  /*6a40*/  LEA R38, P6, R61, R46, 0x1 ;  /* 0x0000002e3d267211 */ /* 0x000fe200078c08ff */
[----:B-1----:R-:W-:Y:S01]  /*6a50*/  IMAD R41, R44, 0x4, R61 ;  /* 0x000000042c297824 */ /* 0x002fe200078e023d */
[----:B------:R-:W-:Y:S01]  /*6a60*/  ISETP.LT.AND P2, PT, R95, UR11, !P0 ;  /* 0x0000000b5f007c0c */ /* 0x000fe2000c741270 */
[----:B------:R1:W-:Y:S01]  /*6a70*/  @P4 STG.E.U16 desc[UR8][R34.64], R30 ;  /* 0x0000001e22004986 */ /* 0x0003e2000c101508 */
[----:B------:R-:W-:-:S02]  /*6a80*/  LEA.HI.X.SX32 R39, R61, R47, 0x1, P6 ;  /* 0x0000002f3d277211 */ /* 0x000fc400030f0eff */
[CC--:B------:R-:W-:Y:S01]  /*6a90*/  LEA R40, P6, R41.reuse, R46.reuse, 0x1 ;  /* 0x0000002e29287211 */ /* 0x0c0fe200078c08ff */
[----:B------:R2:W-:Y:S01]  /*6aa0*/  @P3 STG.E.U16 desc[UR8][R36.64], R32 ;  /* 0x0000002024003986 */ /* 0x0005e2000c101508 */
[----:B------:R-:W-:Y:S01]  /*6ab0*/  ISETP.LT.AND P5, PT, R96, UR11, !P0 ;  /* 0x0000000b60007c0c */ /* 0x000fe2000c7a1270 */
[----:B0-----:R-:W-:Y:S01]  /*6ac0*/  IMAD R43, R44, 0x4, R41 ;  /* 0x000000042c2b7824 */ /* 0x001fe200078e0229 */
[-C--:B------:R-:W-:Y:S01]  /*6ad0*/  LEA.HI.X.SX32 R41, R41, R47.reuse, 0x1, P6 ;  /* 0x0000002f29297211 */ /* 0x080fe200030f0eff */
[----:B------:R-:W-:Y:S01]  /*6ae0*/  @P1 STG.E.U16 desc[UR8][R38.64], R2 ;  /* 0x0000000226001986 */ /* 0x000fe2000c101508 */
[----:B------:R-:W-:Y:S02]  /*6af0*/  PRMT R20, R4, 0x7632, R20 ;  /* 0x0000763204147816 */ /* 0x000fe40000000014 */
[----:B------:R-:W-:Y:S02]  /*6b00*/  ISETP.LT.AND P4, PT, R97, UR11, !P0 ;  /* 0x0000000b61007c0c */ /* 0x000fe4000c781270 */
[C---:B-1----:R-:W-:Y:S01]  /*6b10*/  LEA R34, P6, R43.reuse, R46, 0x1 ;  /* 0x0000002e2b227211 */ /* 0x042fe200078c08ff */
[----:B------:R0:W-:Y:S01]  /*6b20*/  @P2 STG.E.U16 desc[UR8][R40.64], R20 ;  /* 0x0000001428002986 */ /* 0x0001e2000c101508 */
[----:B------:R-:W-:Y:S01]  /*6b30*/  ISETP.LT.AND P3, PT, R94, UR11, !P0 ;  /* 0x0000000b5e007c0c */ /* 0x000fe2000c761270 */
[----:B--2---:R-:W-:Y:S01]  /*6b40*/  IMAD R37, R44, 0x4, R43 ;  /* 0x000000042c257824 */ /* 0x004fe200078e022b */
[----:B------:R-:W-:-:S02]  /*6b50*/  LEA.HI.X.SX32 R35, R43, R47, 0x1, P6 ;  /* 0x0000002f2b237211 */ /* 0x000fc400030f0eff */
[----:B------:R-:W-:Y:S01]  /*6b60*/  ISETP.LT.AND P1, PT, R93, UR11, !P0 ;  /* 0x0000000b5d007c0c */ /* 0x000fe2000c721270 */
[----:B------:R-:W-:Y:S01]  /*6b70*/  IMAD R43, R44, 0x4, R37 ;  /* 0x000000042c2b7824 */ /* 0x000fe200078e0225 */
[CC--:B------:R-:W-:Y:S01]  /*6b80*/  LEA R36, P6, R37.reuse, R46.reuse, 0x1 ;  /* 0x0000002e25247211 */ /* 0x0c0fe200078c08ff */
[----:B------:R1:W-:Y:S01]  /*6b90*/  @P5 STG.E.U16 desc[UR8][R34.64], R6 ;  /* 0x0000000622005986 */ /* 0x0003e2000c101508 */
[----:B------:R-:W-:Y:S02]  /*6ba0*/  PRMT R10, R10, 0x7632, R10 ;  /* 0x000076320a0a7816 */ /* 0x000fe4000000000a */
[-C--:B------:R-:W-:Y:S01]  /*6bb0*/  LEA.HI.X.SX32 R37, R37, R47.reuse, 0x1, P6 ;  /* 0x0000002f25257211 */ /* 0x080fe200030f0eff */
[----:B0-----:R-:W-:Y:S01]  /*6bc0*/  IMAD R41, R44, 0x4, R43 ;  /* 0x000000042c297824 */ /* 0x001fe200078e022b */
[C---:B------:R-:W-:Y:S02]  /*6bd0*/  LEA R38, P6, R43.reuse, R46, 0x1 ;  /* 0x0000002e2b267211 */ /* 0x040fe400078c08ff */
[----:B------:R-:W-:Y:S01]  /*6be0*/  PRMT R20, R12, 0x7632, R20 ;  /* 0x000076320c147816 */ /* 0x000fe20000000014 */
[----:B------:R0:W-:Y:S01]  /*6bf0*/  @P4 STG.E.U16 desc[UR8][R36.64], R18 ;  /* 0x0000001224004986 */ /* 0x0001e2000c101508 */
[----:B------:R-:W-:-:S02]  /*6c00*/  LEA.HI.X.SX32 R39, R43, R47, 0x1, P6 ;  /* 0x0000002f2b277211 */ /* 0x000fc400030f0eff */
[CC--:B------:R-:W-:Y:S01]  /*6c10*/  LEA R40, P6, R41.reuse, R46.reuse, 0x1 ;  /* 0x0000002e29287211 */ /* 0x0c0fe200078c08ff */
[----:B-1----:R-:W-:Y:S01]  /*6c20*/  IMAD R35, R44, 0x4, R41 ;  /* 0x000000042c237824 */ /* 0x002fe200078e0229 */
[----:B------:R-:W-:Y:S01]  /*6c30*/  ISETP.LT.AND P2, PT, R92, UR11, !P0 ;  /* 0x0000000b5c007c0c */ /* 0x000fe2000c741270 */
[----:B------:R1:W-:Y:S01]  /*6c40*/  @P3 STG.E.U16 desc[UR8][R38.64], R10 ;  /* 0x0000000a26003986 */ /* 0x0003e2000c101508 */
[-C--:B------:R-:W-:Y:S01]  /*6c50*/  LEA.HI.X.SX32 R41, R41, R47.reuse, 0x1, P6 ;  /* 0x0000002f29297211 */ /* 0x080fe200030f0eff */
[----:B------:R-:W-:Y:S01]  /*6c60*/  IMAD R43, R44, 0x4, R35 ;  /* 0x000000042c2b7824 */ /* 0x000fe200078e0223 */
[C---:B------:R-:W-:Y:S02]  /*6c70*/  LEA R34, P6, R35.reuse, R46, 0x1 ;  /* 0x0000002e23227211 */ /* 0x040fe400078c08ff */
[----:B------:R-:W-:Y:S01]  /*6c80*/  ISETP.LT.AND P5, PT, R90, UR11, !P0 ;  /* 0x0000000b5a007c0c */ /* 0x000fe2000c7a1270 */
[----:B------:R2:W-:Y:S01]  /*6c90*/  @P1 STG.E.U16 desc[UR8][R40.64], R20 ;  /* 0x0000001428001986 */ /* 0x0005e2000c101508 */
[----:B------:R-:W-:-:S02]  /*6ca0*/  LEA.HI.X.SX32 R35, R35, R47, 0x1, P6 ;  /* 0x0000002f23237211 */ /* 0x000fc400030f0eff */
[CC--:B0-----:R-:W-:Y:S02]  /*6cb0*/  LEA R36, P6, R43.reuse, R46.reuse, 0x1 ;  /* 0x0000002e2b247211 */ /* 0x0c1fe400078c08ff */
[----:B------:R-:W-:Y:S01]  /*6cc0*/  ISETP.LT.AND P4, PT, R88, UR11, !P0 ;  /* 0x0000000b58007c0c */ /* 0x000fe2000c781270 */
[----:B-1----:R-:W-:Y:S01]  /*6cd0*/  IMAD R39, R44, 0x4, R43 ;  /* 0x000000042c277824 */ /* 0x002fe200078e022b */
[-C--:B------:R-:W-:Y:S02]  /*6ce0*/  LEA.HI.X.SX32 R37, R43, R47.reuse, 0x1, P6 ;  /* 0x0000002f2b257211 */ /* 0x080fe400030f0eff */
[----:B------:R-:W-:Y:S02]  /*6cf0*/  PRMT R14, R14, 0x7632, R14 ;  /* 0x000076320e0e7816 */ /* 0x000fe4000000000e */
[CC--:B------:R-:W-:Y:S01]  /*6d00*/  LEA R38, P6, R39.reuse, R46.reuse, 0x1 ;  /* 0x0000002e27267211 */ /* 0x0c0fe200078c08ff */
[----:B--2---:R-:W-:Y:S01]  /*6d10*/  IMAD R41, R44, 0x4, R39 ;  /* 0x000000042c297824 */ /* 0x004fe200078e0227 */
[----:B------:R-:W-:Y:S01]  /*6d20*/  PRMT R18, R16, 0x7632, R18 ;  /* 0x0000763210127816 */ /* 0x000fe20000000012 */
[----:B------:R0:W-:Y:S01]  /*6d30*/  @P2 STG.E.U16 desc[UR8][R34.64], R14 ;  /* 0x0000000e22002986 */ /* 0x0001e2000c101508 */
[----:B------:R-:W-:Y:S01]  /*6d40*/  LEA.HI.X.SX32 R39, R39, R47, 0x1, P6 ;  /* 0x0000002f27277211 */ /* 0x000fe200030f0eff */
[----:B------:R-:W-:Y:S01]  /*6d50*/  IMAD R43, R44, 0x4, R41 ;  /* 0x000000042c2b7824 */ /* 0x000fe200078e0229 */
[----:B------:R-:W-:Y:S01]  /*6d60*/  LEA R40, P6, R41, R46, 0x1 ;  /* 0x0000002e29287211 */ /* 0x000fe200078c08ff */
[----:B------:R1:W-:Y:S01]  /*6d70*/  @P5 STG.E.U16 desc[UR8][R36.64], R18 ;  /* 0x0000001224005986 */ /* 0x0003e2000c101508 */
[----:B------:R-:W-:-:S02]  /*6d80*/  PRMT R2, R18, 0x7632, R2 ;  /* 0x0000763212027816 */ /* 0x000fc40000000002 */
[-C--:B------:R-:W-:Y:S02]  /*6d90*/  LEA.HI.X.SX32 R41, R41, R47.reuse, 0x1, P6 ;  /* 0x0000002f29297211 */ /* 0x080fe400030f0eff */
[----:B------:R-:W-:Y:S01]  /*6da0*/  ISETP.LT.AND P3, PT, R84, UR11, !P0 ;  /* 0x0000000b54007c0c */ /* 0x000fe2000c761270 */
[----:B------:R2:W-:Y:S01]  /*6db0*/  @P4 STG.E.U16 desc[UR8][R38.64], R2 ;  /* 0x0000000226004986 */ /* 0x0005e2000c101508 */
[----:B------:R-:W-:Y:S02]  /*6dc0*/  ISETP.LT.AND P1, PT, R87, UR11, !P0 ;  /* 0x0000000b57007c0c */ /* 0x000fe4000c721270 */
[C---:B0-----:R-:W-:Y:S02]  /*6dd0*/  LEA R34, P6, R43.reuse, R46, 0x1 ;  /* 0x0000002e2b227211 */ /* 0x041fe400078c08ff */
[----:B------:R-:W-:Y:S01]  /*6de0*/  ISETP.LT.AND P2, PT, R86, UR11, !P0 ;  /* 0x0000000b56007c0c */ /* 0x000fe2000c741270 */
[----:B-1----:R-:W-:Y:S01]  /*6df0*/  IMAD R37, R44, 0x4, R43 ;  /* 0x000000042c257824 */ /* 0x002fe200078e022b */
[----:B------:R-:W-:-:S02]  /*6e00*/  LEA.HI.X.SX32 R35, R43, R47, 0x1, P6 ;  /* 0x0000002f2b237211 */ /* 0x000fc400030f0eff */
        /* <DEDUP_REMOVED lines=15> */
[----:B------:R-:W-:Y:S01]  /*6f00*/  PRMT R26, R26, 0x7632, R26 ;  /* 0x000076321a1a7816 */ /* 0x000fe2000000001a */
[----:B-1----:R-:W-:Y:S01]  /*6f10*/  IMAD R35, R44, 0x4, R43 ;  /* 0x000000042c237824 */ /* 0x002fe200078e022b */
[----:B------:R-:W-:-:S02]  /*6f20*/  LEA.HI.X.SX32 R41, R43, R47, 0x1, P6 ;  /* 0x0000002f2b297211 */ /* 0x000fc400030f0eff */
[----:B------:R-:W-:Y:S02]  /*6f30*/  PRMT R20, R28, 0x7632, R20 ;  /* 0x000076321c147816 */ /* 0x000fe40000000014 */
[-C--:B------:R-:W-:Y:S01]  /*6f40*/  LEA R34, P6, R35, R46.reuse, 0x1 ;  /* 0x0000002e23227211 */ /* 0x080fe200078c08ff */
[C---:B--2---:R-:W-:Y:S01]  /*6f50*/  IMAD R37, R44.reuse, 0x4, R35 ;  /* 0x000000042c257824 */ /* 0x044fe200078e0223 */
[----:B------:R-:W-:Y:S01]  /*6f60*/  ISETP.LT.AND P3, PT, R83, UR11, !P0 ;  /* 0x0000000b53007c0c */ /* 0x000fe2000c761270 */
[----:B------:R0:W-:Y:S01]  /*6f70*/  @P5 STG.E.U16 desc[UR8][R38.64], R26 ;  /* 0x0000001a26005986 */ /* 0x0001e2000c101508 */
[----:B------:R-:W-:Y:S01]  /*6f80*/  LEA.HI.X.SX32 R35, R35, R47, 0x1, P6 ;  /* 0x0000002f23237211 */ /* 0x000fe200030f0eff */
[----:B------:R-:W-:Y:S01]  /*6f90*/  IMAD R43, R44, 0x4, R37 ;  /* 0x000000042c2b7824 */ /* 0x000fe200078e0225 */
[----:B------:R-:W-:Y:S01]  /*6fa0*/  LEA R36, P6, R37, R46, 0x1 ;  /* 0x0000002e25247211 */ /* 0x000fe200078c08ff */
[----:B------:R1:W-:Y:S01]  /*6fb0*/  @P4 STG.E.U16 desc[UR8][R40.64], R20 ;  /* 0x0000001428004986 */ /* 0x0003e2000c101508 */
[----:B------:R-:W-:-:S02]  /*6fc0*/  ISETP.LT.AND P1, PT, R79, UR11, !P0 ;  /* 0x0000000b4f007c0c */ /* 0x000fc4000c721270 */
[-C--:B------:R-:W-:Y:S02]  /*6fd0*/  LEA.HI.X.SX32 R37, R37, R47.reuse, 0x1, P6 ;  /* 0x0000002f25257211 */ /* 0x080fe400030f0eff */
[----:B------:R-:W-:Y:S02]  /*6fe0*/  PRMT R30, R30, 0x7632, R30 ;  /* 0x000076321e1e7816 */ /* 0x000fe4000000001e */
[----:B------:R-:W-:Y:S02]  /*6ff0*/  ISETP.LT.AND P2, PT, R82, UR11, !P0 ;  /* 0x0000000b52007c0c */ /* 0x000fe4000c741270 */
[C---:B0-----:R-:W-:Y:S01]  /*7000*/  LEA R38, P6, R43.reuse, R46, 0x1 ;  /* 0x0000002e2b267211 */ /* 0x041fe200078c08ff */
[----:B------:R0:W-:Y:S01]  /*7010*/  @P3 STG.E.U16 desc[UR8][R34.64], R30 ;  /* 0x0000001e22003986 */ /* 0x0001e2000c101508 */
[----:B------:R-:W-:Y:S01]  /*7020*/  PRMT R18, R32, 0x7632, R18 ;  /* 0x0000763220127816 */ /* 0x000fe20000000012 */
[----:B-1----:R-:W-:Y:S01]  /*7030*/  IMAD R41, R44, 0x4, R43 ;  /* 0x000000042c297824 */ /* 0x002fe200078e022b */
[----:B------:R-:W-:-:S02]  /*7040*/  LEA.HI.X.SX32 R39, R43, R47, 0x1, P6 ;  /* 0x0000002f2b277211 */ /* 0x000fc400030f0eff */
[----:B------:R-:W-:Y:S01]  /*7050*/  ISETP.LT.AND P5, PT, R80, UR11, !P0 ;  /* 0x0000000b50007c0c */ /* 0x000fe2000c7a1270 */
[----:B------:R-:W-:Y:S01]  /*7060*/  IMAD R43, R44, 0x4, R41 ;  /* 0x000000042c2b7824 */ /* 0x000fe200078e0229 */
[CC--:B------:R-:W-:Y:S01]  /*7070*/  LEA R40, P6, R41.reuse, R46.reuse, 0x1 ;  /* 0x0000002e29287211 */ /* 0x0c0fe200078c08ff */
[----:B------:R1:W-:Y:S01]  /*7080*/  @P1 STG.E.U16 desc[UR8][R36.64], R18 ;  /* 0x0000001224001986 */ /* 0x0003e2000c101508 */
[----:B------:R-:W-:Y:S01]  /*7090*/  ISETP.LT.AND P4, PT, R78, UR11, !P0 ;  /* 0x0000000b4e007c0c */ /* 0x000fe2000c781270 */
[----:B------:R-:W-:Y:S01]  /*70a0*/  IMAD R61, R44, 0x4, R43 ;  /* 0x000000042c3d7824 */ /* 0x000fe200078e022b */
[----:B------:R-:W-:Y:S01]  /*70b0*/  LEA.HI.X.SX32 R41, R41, R47, 0x1, P6 ;  /* 0x0000002f29297211 */ /* 0x000fe200030f0eff */
[----:B------:R2:W-:Y:S01]  /*70c0*/  @P2 STG.E.U16 desc[UR8][R38.64], R3 ;  /* 0x0000000326002986 */ /* 0x0005e2000c101508 */
[----:B0-----:R-:W-:Y:S02]  /*70d0*/  LEA R34, P6, R43, R46, 0x1 ;  /* 0x0000002e2b227211 */ /* 0x001fe400078c08ff */
[----:B------:R-:W-:-:S02]  /*70e0*/  ISETP.LT.AND P3, PT, R77, UR11, !P0 ;  /* 0x0000000b4d007c0c */ /* 0x000fc4000c761270 */
[-C--:B------:R-:W-:Y:S01]  /*70f0*/  LEA.HI.X.SX32 R35, R43, R47.reuse, 0x1, P6 ;  /* 0x0000002f2b237211 */ /* 0x080fe200030f0eff */
[----:B------:R-:W-:Y:S01]  /*7100*/  IMAD R43, R44, 0x4, R61 ;  /* 0x000000042c2b7824 */ /* 0x000fe200078e023d */
[----:B------:R0:W-:Y:S01]  /*7110*/  @P5 STG.E.U16 desc[UR8][R40.64], R5 ;  /* 0x0000000528005986 */ /* 0x0001e2000c101508 */
[CC--:B-1----:R-:W-:Y:S02]  /*7120*/  LEA R36, P6, R61.reuse, R46.reuse, 0x1 ;  /* 0x0000002e3d247211 */ /* 0x0c2fe400078c08ff */
[----:B------:R-:W-:Y:S01]  /*7130*/  ISETP.LT.AND P1, PT, R76, UR11, !P0 ;  /* 0x0000000b4c007c0c */ /* 0x000fe2000c721270 */
[----:B------:R1:W-:Y:S01]  /*7140*/  @P4 STG.E.U16 desc[UR8][R34.64], R7 ;  /* 0x0000000722004986 */ /* 0x0003e2000c101508 */
[-C--:B------:R-:W-:Y:S01]  /*7150*/  LEA.HI.X.SX32 R37, R61, R47.reuse, 0x1, P6 ;  /* 0x0000002f3d257211 */ /* 0x080fe200030f0eff */
[C---:B------:R-:W-:Y:S01]  /*7160*/  IMAD R61, R44.reuse, 0x4, R43 ;  /* 0x000000042c3d7824 */ /* 0x040fe200078e022b */
[-C--:B--2---:R-:W-:Y:S02]  /*7170*/  LEA R38, P6, R43, R46.reuse, 0x1 ;  /* 0x0000002e2b267211 */ /* 0x084fe400078c08ff */
[----:B------:R-:W-:Y:S01]  /*7180*/  ISETP.LT.AND P2, PT, R75, UR11, !P0 ;  /* 0x0000000b4b007c0c */ /* 0x000fe2000c741270 */
[----:B------:R2:W-:Y:S01]  /*7190*/  @P3 STG.E.U16 desc[UR8][R36.64], R9 ;  /* 0x0000000924003986 */ /* 0x0005e2000c101508 */
[----:B------:R-:W-:Y:S01]  /*71a0*/  LEA.HI.X.SX32 R39, R43, R47, 0x1, P6 ;  /* 0x0000002f2b277211 */ /* 0x000fe200030f0eff */
[----:B------:R-:W-:Y:S01]  /*71b0*/  IMAD R43, R44, 0x4, R61 ;  /* 0x000000042c2b7824 */ /* 0x000fe200078e023d */
[----:B0-----:R-:W-:-:S02]  /*71c0*/  LEA R40, P6, R61, R46, 0x1 ;  /* 0x0000002e3d287211 */ /* 0x001fc400078c08ff */
[----:B------:R-:W-:Y:S01]  /*71d0*/  ISETP.LT.AND P5, PT, R74, UR11, !P0 ;  /* 0x0000000b4a007c0c */ /* 0x000fe2000c7a1270 */
[----:B------:R0:W-:Y:S01]  /*71e0*/  @P1 STG.E.U16 desc[UR8][R38.64], R11 ;  /* 0x0000000b26001986 */ /* 0x0001e2000c101508 */
[-C--:B------:R-:W-:Y:S01]  /*71f0*/  LEA.HI.X.SX32 R41, R61, R47.reuse, 0x1, P6 ;  /* 0x0000002f3d297211 */ /* 0x080fe200030f0eff */
[C---:B------:R-:W-:Y:S01]  /*7200*/  IMAD R61, R44.reuse, 0x4, R43 ;  /* 0x000000042c3d7824 */ /* 0x040fe200078e022b */
[-C--:B-1----:R-:W-:Y:S02]  /*7210*/  LEA R34, P6, R43, R46.reuse, 0x1 ;  /* 0x0000002e2b227211 */ /* 0x082fe400078c08ff */
[----:B------:R-:W-:Y:S01]  /*7220*/  ISETP.LT.AND P4, PT, R73, UR11, !P0 ;  /* 0x0000000b49007c0c */ /* 0x000fe2000c781270 */
[----:B------:R1:W-:Y:S01]  /*7230*/  @P2 STG.E.U16 desc[UR8][R40.64], R13 ;  /* 0x0000000d28002986 */ /* 0x0003e2000c101508 */
[----:B------:R-:W-:Y:S01]  /*7240*/  LEA.HI.X.SX32 R35, R43, R47, 0x1, P6 ;  /* 0x0000002f2b237211 */ /* 0x000fe200030f0eff */
[----:B------:R-:W-:Y:S01]  /*7250*/  IMAD R43, R44, 0x4, R61 ;  /* 0x000000042c2b7824 */ /* 0x000fe200078e023d */
[----:B--2---:R-:W-:-:S02]  /*7260*/  LEA R36, P6, R61, R46, 0x1 ;  /* 0x0000002e3d247211 */ /* 0x004fc400078c08ff */
[----:B------:R-:W-:Y:S01]  /*7270*/  ISETP.LT.AND P3, PT, R72, UR11, !P0 ;  /* 0x0000000b48007c0c */ /* 0x000fe2000c761270 */
[----:B------:R2:W-:Y:S01]  /*7280*/  @P5 STG.E.U16 desc[UR8][R34.64], R15 ;  /* 0x0000000f22005986 */ /* 0x0005e2000c101508 */
[-C--:B------:R-:W-:Y:S01]  /*7290*/  LEA.HI.X.SX32 R37, R61, R47.reuse, 0x1, P6 ;  /* 0x0000002f3d257211 */ /* 0x080fe200030f0eff */
[C---:B------:R-:W-:Y:S01]  /*72a0*/  IMAD R61, R44.reuse, 0x4, R43 ;  /* 0x000000042c3d7824 */ /* 0x040fe200078e022b */
[-C--:B0-----:R-:W-:Y:S02]  /*72b0*/  LEA R38, P6, R43, R46.reuse, 0x1 ;  /* 0x0000002e2b267211 */ /* 0x081fe400078c08ff */
[----:B------:R-:W-:Y:S01]  /*72c0*/  ISETP.LT.AND P1, PT, R71, UR11, !P0 ;  /* 0x0000000b47007c0c */ /* 0x000fe2000c721270 */
[----:B------:R0:W-:Y:S01]  /*72d0*/  @P4 STG.E.U16 desc[UR8][R36.64], R17 ;  /* 0x0000001124004986 */ /* 0x0001e2000c101508 */
[----:B------:R-:W-:Y:S01]  /*72e0*/  LEA.HI.X.SX32 R39, R43, R47, 0x1, P6 ;  /* 0x0000002f2b277211 */ /* 0x000fe200030f0eff */
[----:B------:R-:W-:Y:S01]  /*72f0*/  IMAD R43, R44, 0x4, R61 ;  /* 0x000000042c2b7824 */ /* 0x000fe200078e023d */
[----:B-1----:R-:W-:-:S02]  /*7300*/  LEA R40, P6, R61, R46, 0x1 ;  /* 0x0000002e3d287211 */ /* 0x002fc400078c08ff */
        /* <DEDUP_REMOVED lines=21> */
[----:B------:R-:W-:Y:S01]  /*7460*/  IMAD R59, R44, 0x4, R43 ;  /* 0x000000042c3b7824 */ /* 0x000fe200078e022b */
[-C--:B------:R-:W-:Y:S01]  /*7470*/  LEA.HI.X.SX32 R41, R61, R47.reuse, 0x1, P6 ;  /* 0x0000002f3d297211 */ /* 0x080fe200030f0eff */
[----:B------:R2:W-:Y:S01]  /*7480*/  @P4 STG.E.U16 desc[UR8][R38.64], R27 ;  /* 0x0000001b26004986 */ /* 0x0005e2000c101508 */
[CC--:B0-----:R-:W-:Y:S02]  /*7490*/  LEA R34, P6, R43.reuse, R46.reuse, 0x1 ;  /* 0x0000002e2b227211 */ /* 0x0c1fe400078c08ff */
[----:B------:R-:W-:Y:S01]  /*74a0*/  ISETP.LT.AND P1, PT, R66, UR11, !P0 ;  /* 0x0000000b42007c0c */ /* 0x000fe2000c721270 */
[----:B------:R-:W-:Y:S01]  /*74b0*/  @P3 STG.E.U16 desc[UR8][R40.64], R29 ;  /* 0x0000001d28003986 */ /* 0x000fe2000c101508 */
[----:B------:R-:W-:Y:S01]  /*74c0*/  LEA.HI.X.SX32 R35, R43, R47, 0x1, P6 ;  /* 0x0000002f2b237211 */ /* 0x000fe200030f0eff */
[----:B------:R-:W-:Y:S01]  /*74d0*/  IMAD R43, R44, 0x4, R59 ;  /* 0x000000042c2b7824 */ /* 0x000fe200078e023b */
[----:B-1----:R-:W-:-:S02]  /*74e0*/  LEA R36, P6, R59, R46, 0x1 ;  /* 0x0000002e3b247211 */ /* 0x002fc400078c08ff */
[----:B------:R-:W-:Y:S01]  /*74f0*/  ISETP.LT.AND P3, PT, R55, UR11, !P0 ;  /* 0x0000000b37007c0c */ /* 0x000fe2000c761270 */
[----:B------:R-:W-:Y:S01]  /*7500*/  IMAD R55, R44, 0x4, R43 ;  /* 0x000000042c377824 */ /* 0x000fe200078e022b */
[-C--:B------:R-:W-:Y:S02]  /*7510*/  LEA.HI.X.SX32 R37, R59, R47.reuse, 0x1, P6 ;  /* 0x0000002f3b257211 */ /* 0x080fe400030f0eff */
[C---:B--2---:R-:W-:Y:S02]  /*7520*/  LEA R38, P6, R43.reuse, R46, 0x1 ;  /* 0x0000002e2b267211 */ /* 0x044fe400078c08ff */
[----:B------:R-:W-:Y:S01]  /*7530*/  ISETP.LT.AND P2, PT, R64, UR11, !P0 ;  /* 0x0000000b40007c0c */ /* 0x000fe2000c741270 */
[----:B------:R0:W-:Y:S01]  /*7540*/  @P1 STG.E.U16 desc[UR8][R34.64], R31 ;  /* 0x0000001f22001986 */ /* 0x0001e2000c101508 */
[----:B------:R-:W-:Y:S02]  /*7550*/  ISETP.LT.AND P4, PT, R58, UR11, !P0 ;  /* 0x0000000b3a007c0c */ /* 0x000fe4000c781270 */
[----:B------:R-:W-:-:S02]  /*7560*/  LEA.HI.X.SX32 R39, R43, R47, 0x1, P6 ;  /* 0x0000002f2b277211 */ /* 0x000fc400030f0eff */
[----:B------:R-:W-:Y:S01]  /*7570*/  PRMT R7, R5, 0x7632, R7 ;  /* 0x0000763205077816 */ /* 0x000fe20000000007 */
[C---:B------:R-:W-:Y:S01]  /*7580*/  IMAD R5, R44.reuse, 0x4, R55 ;  /* 0x000000042c057824 */ /* 0x040fe200078e0237 */
[-C--:B------:R-:W-:Y:S02]  /*7590*/  LEA R2, P6, R55, R46.reuse, 0x1 ;  /* 0x0000002e37027211 */ /* 0x080fe400078c08ff */
[----:B------:R-:W-:Y:S02]  /*75a0*/  PRMT R19, R3, 0x7632, R19 ;  /* 0x0000763203137816 */ /* 0x000fe40000000013 */
[-C--:B------:R-:W-:Y:S01]  /*75b0*/  LEA.HI.X.SX32 R3, R55, R47.reuse, 0x1, P6 ;  /* 0x0000002f37037211 */ /* 0x080fe200030f0eff */
[C---:B0-----:R-:W-:Y:S01]  /*75c0*/  IMAD R35, R44.reuse, 0x4, R5 ;  /* 0x000000042c237824 */ /* 0x041fe200078e0205 */
[-C--:B------:R-:W-:Y:S01]  /*75d0*/  LEA R4, P6, R5, R46.reuse, 0x1 ;  /* 0x0000002e05047211 */ /* 0x080fe200078c08ff */
[----:B------:R-:W-:Y:S01]  /*75e0*/  @P2 STG.E.U16 desc[UR8][R36.64], R33 ;  /* 0x0000002124002986 */ /* 0x000fe2000c101508 */
[----:B------:R-:W-:Y:S01]  /*75f0*/  PRMT R10, R9, 0x7632, R10 ;  /* 0x00007632090a7816 */ /* 0x000fe2000000000a */
[----:B------:R-:W-:Y:S01]  /*7600*/  IMAD R9, R44, 0x4, R35 ;  /* 0x000000042c097824 */ /* 0x000fe200078e0223 */
[----:B------:R-:W-:Y:S01]  /*7610*/  LEA.HI.X.SX32 R5, R5, R47, 0x1, P6 ;  /* 0x0000002f05057211 */ /* 0x000fe200030f0eff */
[----:B------:R-:W-:Y:S01]  /*7620*/  @P5 STG.E.U16 desc[UR8][R38.64], R19 ;  /* 0x0000001326005986 */ /* 0x000fe2000c101508 */
[----:B------:R-:W-:-:S02]  /*7630*/  LEA R6, P6, R35, R46, 0x1 ;  /* 0x0000002e23067211 */ /* 0x000fc400078c08ff */
[----:B------:R-:W-:Y:S01]  /*7640*/  ISETP.LT.AND P1, PT, R57, UR11, !P0 ;  /* 0x0000000b39007c0c */ /* 0x000fe2000c721270 */
[----:B------:R0:W-:Y:S01]  /*7650*/  @P4 STG.E.U16 desc[UR8][R2.64], R7 ;  /* 0x0000000702004986 */ /* 0x0001e2000c101508 */
[----:B------:R-:W-:Y:S02]  /*7660*/  ISETP.LT.AND P2, PT, R54, UR11, !P0 ;  /* 0x0000000b36007c0c */ /* 0x000fe4000c741270 */
[----:B------:R-:W-:Y:S02]  /*7670*/  ISETP.LT.AND P5, PT, R56, UR11, !P0 ;  /* 0x0000000b38007c0c */ /* 0x000fe4000c7a1270 */
[----:B------:R-:W-:Y:S02]  /*7680*/  ISETP.LT.AND P4, PT, R51, UR11, !P0 ;  /* 0x0000000b33007c0c */ /* 0x000fe4000c781270 */
[----:B------:R-:W-:Y:S02]  /*7690*/  PRMT R13, R13, 0x7632, R13 ;  /* 0x000076320d0d7816 */ /* 0x000fe4000000000d */
[----:B------:R-:W-:-:S02]  /*76a0*/  PRMT R15, R15, 0x7632, R15 ;  /* 0x000076320f0f7816 */ /* 0x000fc4000000000f */
[----:B------:R-:W-:Y:S02]  /*76b0*/  PRMT R21, R21, 0x7632, R21 ;  /* 0x0000763215157816 */ /* 0x000fe40000000015 */
[----:B0-----:R-:W-:Y:S02]  /*76c0*/  PRMT R3, R7, 0x7632, R3 ;  /* 0x0000763207037816 */ /* 0x001fe40000000003 */
[----:B------:R-:W-:Y:S01]  /*76d0*/  LEA.HI.X.SX32 R7, R35, R47, 0x1, P6 ;  /* 0x0000002f23077211 */ /* 0x000fe200030f0eff */
[----:B------:R-:W-:Y:S01]  /*76e0*/  IMAD R35, R44, 0x4, R9 ;  /* 0x000000042c237824 */ /* 0x000fe200078e0209 */
[----:B------:R-:W-:Y:S01]  /*76f0*/  LEA R2, P6, R9, R46, 0x1 ;  /* 0x0000002e09027211 */ /* 0x000fe200078c08ff */
[----:B------:R0:W-:Y:S01]  /*7700*/  @P3 STG.E.U16 desc[UR8][R4.64], R3 ;  /* 0x0000000304003986 */ /* 0x0001e2000c101508 */
[----:B------:R-:W-:Y:S02]  /*7710*/  ISETP.LT.AND P3, PT, R53, UR11, !P0 ;  /* 0x0000000b35007c0c */ /* 0x000fe4000c761270 */
[----:B------:R-:W-:Y:S01]  /*7720*/  PRMT R23, R23, 0x7632, R23 ;  /* 0x0000763217177816 */ /* 0x000fe20000000017 */
[----:B------:R1:W-:Y:S01]  /*7730*/  @P1 STG.E.U16 desc[UR8][R6.64], R10 ;  /* 0x0000000a06001986 */ /* 0x0003e2000c101508 */
[----:B------:R-:W-:-:S02]  /*7740*/  ISETP.LT.AND P1, PT, R52, UR11, !P0 ;  /* 0x0000000b34007c0c */ /* 0x000fc4000c721270 */
[----:B------:R-:W-:Y:S02]  /*7750*/  PRMT R25, R25, 0x7632, R25 ;  /* 0x0000763219197816 */ /* 0x000fe40000000019 */
[----:B------:R-:W-:Y:S02]  /*7760*/  PRMT R27, R27, 0x7632, R27 ;  /* 0x000076321b1b7816 */ /* 0x000fe4000000001b */
[----:B------:R-:W-:Y:S02]  /*7770*/  PRMT R29, R29, 0x7632, R29 ;  /* 0x000076321d1d7816 */ /* 0x000fe4000000001d */
[----:B0-----:R-:W-:Y:S02]  /*7780*/  LEA.HI.X.SX32 R3, R9, R47, 0x1, P6 ;  /* 0x0000002f09037211 */ /* 0x001fe400030f0eff */
[----:B------:R-:W-:Y:S01]  /*7790*/  PRMT R5, R11, 0x7632, R5 ;  /* 0x000076320b057816 */ /* 0x000fe20000000005 */
[----:B------:R-:W-:Y:S01]  /*77a0*/  IMAD R11, R44, 0x4, R35 ;  /* 0x000000042c0b7824 */ /* 0x000fe200078e0223 */
[----:B------:R-:W-:-:S02]  /*77b0*/  LEA R8, P6, R35, R46, 0x1 ;  /* 0x0000002e23087211 */ /* 0x000fc400078c08ff */
[----:B------:R-:W-:Y:S01]  /*77c0*/  PRMT R31, R31, 0x7632, R31 ;  /* 0x000076321f1f7816 */ /* 0x000fe2000000001f */
[----:B-1----:R-:W-:Y:S01]  /*77d0*/  IMAD R7, R44, 0x4, R11 ;  /* 0x000000042c077824 */ /* 0x002fe200078e020b */
[-C--:B------:R-:W-:Y:S01]  /*77e0*/  LEA.HI.X.SX32 R9, R35, R47.reuse, 0x1, P6 ;  /* 0x0000002f23097211 */ /* 0x080fe200030f0eff */
[----:B------:R0:W-:Y:S01]  /*77f0*/  @P2 STG.E.U16 desc[UR8][R2.64], R5 ;  /* 0x0000000502002986 */ /* 0x0001e2000c101508 */
[CC--:B------:R-:W-:Y:S02]  /*7800*/  LEA R4, P6, R11.reuse, R46.reuse, 0x1 ;  /* 0x0000002e0b047211 */ /* 0x0c0fe400078c08ff */
[----:B------:R-:W-:Y:S01]  /*7810*/  ISETP.LT.AND P2, PT, R50, UR11, !P0 ;  /* 0x0000000b32007c0c */ /* 0x000fe2000c741270 */
[----:B------:R1:W-:Y:S01]  /*7820*/  @P5 STG.E.U16 desc[UR8][R8.64], R13 ;  /* 0x0000000d08005986 */ /* 0x0003e2000c101508 */
[----:B------:R-:W-:Y:S02]  /*7830*/  ISETP.LT.AND P5, PT, R48, UR11, !P0 ;  /* 0x0000000b30007c0c */ /* 0x000fe4000c7a1270 */
[----:B0-----:R-:W-:Y:S01]  /*7840*/  LEA.HI.X.SX32 R5, R11, R47, 0x1, P6 ;  /* 0x0000002f0b057211 */ /* 0x001fe200030f0eff */
[----:B------:R-:W-:Y:S01]  /*7850*/  IMAD R11, R44, 0x4, R7 ;  /* 0x000000042c0b7824 */ /* 0x000fe200078e0207 */
[----:B------:R-:W-:-:S02]  /*7860*/  LEA R6, P6, R7, R46, 0x1 ;  /* 0x0000002e07067211 */ /* 0x000fc400078c08ff */
[----:B------:R-:W-:Y:S01]  /*7870*/  PRMT R3, R17, 0x7632, R3 ;  /* 0x0000763211037816 */ /* 0x000fe20000000003 */
[----:B-1----:R-:W-:Y:S01]  /*7880*/  IMAD R9, R44, 0x4, R11 ;  /* 0x000000042c097824 */ /* 0x002fe200078e020b */
[----:B------:R-:W-:Y:S01]  /*7890*/  LEA.HI.X.SX32 R7, R7, R47, 0x1, P6 ;  /* 0x0000002f07077211 */ /* 0x000fe200030f0eff */
[----:B------:R0:W-:Y:S01]  /*78a0*/  @P4 STG.E.U16 desc[UR8][R4.64], R15 ;  /* 0x0000000f04004986 */ /* 0x0001e2000c101508 */
[----:B------:R-:W-:Y:S02]  /*78b0*/  LEA R2, P6, R11, R46, 0x1 ;  /* 0x0000002e0b027211 */ /* 0x000fe400078c08ff */
[----:B------:R-:W-:Y:S01]  /*78c0*/  ISETP.LT.AND P4, PT, R49, UR11, !P0 ;  /* 0x0000000b31007c0c */ /* 0x000fe2000c781270 */
[----:B------:R1:W-:Y:S01]  /*78d0*/  @P3 STG.E.U16 desc[UR8][R6.64], R3 ;  /* 0x0000000306003986 */ /* 0x0003e2000c101508 */
[----:B------:R-:W-:Y:S02]  /*78e0*/  ISETP.LT.AND P3, PT, R45, UR11, !P0 ;  /* 0x0000000b2d007c0c */ /* 0x000fe4000c761270 */
[----:B0-----:R-:W-:-:S02]  /*78f0*/  PRMT R5, R19, 0x7632, R5 ;  /* 0x0000763213057816 */ /* 0x001fc40000000005 */
[----:B-1----:R-:W-:Y:S01]  /*7900*/  LEA.HI.X.SX32 R3, R11, R47, 0x1, P6 ;  /* 0x0000002f0b037211 */ /* 0x002fe200030f0eff */
[----:B------:R-:W-:Y:S01]  /*7910*/  IMAD R11, R44, 0x4, R9 ;  /* 0x000000042c0b7824 */ /* 0x000fe200078e0209 */
[----:B------:R-:W-:-:S03]  /*7920*/  LEA R8, P6, R9, R46, 0x1 ;  /* 0x0000002e09087211 */ /* 0x000fc600078c08ff */
[C---:B------:R-:W-:Y:S01]  /*7930*/  IMAD R13, R44.reuse, 0x4, R11 ;  /* 0x000000042c0d7824 */ /* 0x040fe200078e020b */
[-C--:B------:R-:W-:Y:S01]  /*7940*/  LEA.HI.X.SX32 R9, R9, R47.reuse, 0x1, P6 ;  /* 0x0000002f09097211 */ /* 0x080fe200030f0eff */
[----:B------:R0:W-:Y:S01]  /*7950*/  @P1 STG.E.U16 desc[UR8][R2.64], R5 ;  /* 0x0000000502001986 */ /* 0x0001e2000c101508 */
[-C--:B------:R-:W-:Y:S01]  /*7960*/  LEA R4, P1, R11, R46.reuse, 0x1 ;  /* 0x0000002e0b047211 */ /* 0x080fe200078208ff */
[C---:B------:R-:W-:Y:S02]  /*7970*/  IMAD R15, R44.reuse, 0x4, R13 ;  /* 0x000000042c0f7824 */ /* 0x040fe400078e020d */
[----:B------:R1:W-:Y:S01]  /*7980*/  @P2 STG.E.U16 desc[UR8][R8.64], R21 ;  /* 0x0000001508002986 */ /* 0x0003e2000c101508 */
[-C--:B------:R-:W-:Y:S01]  /*7990*/  LEA R6, P2, R13, R46.reuse, 0x1 ;  /* 0x0000002e0d067211 */ /* 0x080fe200078408ff */
[C---:B------:R-:W-:Y:S01]  /*79a0*/  IMAD R17, R44.reuse, 0x4, R15 ;  /* 0x000000042c117824 */ /* 0x040fe200078e020f */
[----:B------:R-:W-:Y:S02]  /*79b0*/  LEA R10, P6, R15, R46, 0x1 ;  /* 0x0000002e0f0a7211 */ /* 0x000fe400078c08ff */
[----:B------:R-:W-:Y:S01]  /*79c0*/  LEA.HI.X.SX32 R7, R13, R47, 0x1, P2 ;  /* 0x0000002f0d077211 */ /* 0x000fe200010f0eff */
[----:B------:R-:W-:Y:S01]  /*79d0*/  IMAD R19, R44, 0x4, R17 ;  /* 0x000000042c137824 */ /* 0x000fe200078e0211 */
[----:B------:R-:W-:-:S02]  /*79e0*/  ISETP.LT.AND P2, PT, R0, UR11, !P0 ;  /* 0x0000000b00007c0c */ /* 0x000fc4000c741270 */
[-C--:B0-----:R-:W-:Y:S01]  /*79f0*/  LEA.HI.X.SX32 R5, R11, R47.reuse, 0x1, P1 ;  /* 0x0000002f0b057211 */ /* 0x081fe200008f0eff */
[----:B------:R-:W-:Y:S01]  /*7a00*/  IMAD R44, R44, 0x4, R19 ;  /* 0x000000042c2c7824 */ /* 0x000fe200078e0213 */
[-C--:B------:R-:W-:Y:S02]  /*7a10*/  LEA.HI.X.SX32 R11, R15, R47.reuse, 0x1, P6 ;  /* 0x0000002f0f0b7211 */ /* 0x080fe400030f0eff */
[-C--:B-1----:R-:W-:Y:S01]  /*7a20*/  LEA R8, P1, R19, R46.reuse, 0x1 ;  /* 0x0000002e13087211 */ /* 0x082fe200078208ff */
[----:B------:R0:W-:Y:S01]  /*7a30*/  @P5 STG.E.U16 desc[UR8][R4.64], R23 ;  /* 0x0000001704005986 */ /* 0x0001e2000c101508 */
[----:B------:R-:W-:Y:S02]  /*7a40*/  LEA R2, P6, R17, R46, 0x1 ;  /* 0x0000002e11027211 */ /* 0x000fe400078c08ff */
[----:B------:R-:W-:Y:S01]  /*7a50*/  LEA.HI.X.SX32 R9, R19, R47, 0x1, P1 ;  /* 0x0000002f13097211 */ /* 0x000fe200008f0eff */
[----:B------:R0:W-:Y:S01]  /*7a60*/  @P4 STG.E.U16 desc[UR8][R6.64], R25 ;  /* 0x0000001906004986 */ /* 0x0001e2000c101508 */
[----:B------:R-:W-:-:S02]  /*7a70*/  ISETP.LT.AND P1, PT, R62, UR11, !P0 ;  /* 0x0000000b3e007c0c */ /* 0x000fc4000c721270 */
[----:B------:R-:W-:Y:S01]  /*7a80*/  ISETP.LT.AND P0, PT, R60, UR11, !P0 ;  /* 0x0000000b3c007c0c */ /* 0x000fe2000c701270 */
[----:B------:R0:W-:Y:S01]  /*7a90*/  @P3 STG.E.U16 desc[UR8][R10.64], R27 ;  /* 0x0000001b0a003986 */ /* 0x0001e2000c101508 */
[----:B------:R-:W-:Y:S02]  /*7aa0*/  LEA.HI.X.SX32 R3, R17, R47, 0x1, P6 ;  /* 0x0000002f11037211 */ /* 0x000fe400030f0eff */
[----:B------:R-:W-:-:S03]  /*7ab0*/  LEA R46, P6, R44, R46, 0x1 ;  /* 0x0000002e2c2e7211 */ /* 0x000fc600078c08ff */
[----:B------:R0:W-:Y:S01]  /*7ac0*/  @P2 STG.E.U16 desc[UR8][R2.64], R29 ;  /* 0x0000001d02002986 */ /* 0x0001e2000c101508 */
[----:B------:R-:W-:-:S03]  /*7ad0*/  LEA.HI.X.SX32 R47, R44, R47, 0x1, P6 ;  /* 0x0000002f2c2f7211 */ /* 0x000fc600030f0eff */
[----:B------:R0:W-:Y:S02]  /*7ae0*/  @P1 STG.E.U16 desc[UR8][R8.64], R31 ;  /* 0x0000001f08001986 */ /* 0x0001e4000c101508 */
[----:B------:R-:W-:Y:S05]  /*7af0*/  @!P0 EXIT ;  /* 0x000000000000894d */ /* 0x000fea0003800000 */
[----:B0-----:R-:W-:-:S05]  /*7b00*/  PRMT R23, R33, 0x7632, R23 ;  /* 0x0000763221177816 */ /* 0x001fca0000000017 */
[----:B------:R-:W-:Y:S01]  /*7b10*/  STG.E.U16 desc[UR8][R46.64], R23 ;  /* 0x000000172e007986 */ /* 0x000fe2000c101508 */
[----:B------:R-:W-:Y:S05]  /*7b20*/  EXIT ;  /* 0x000000000000794d */ /* 0x000fea0003800000 */
.L_x_2:
[----:B------:R-:W-:-:S00]  /*7b30*/  BRA `(.L_x_2) ;  /* 0xfffffffc00fc7947 */ /* 0x000fc0000383ffff */
[----:B------:R-:W-:-:S00]  /*7b40*/  NOP ;  /* 0x0000000000007918 */ /* 0x000fc00000000000 */
        /* <DEDUP_REMOVED lines=11> */
.L_x_3:


//--------------------- .nv.shared.matmul_kernel  --------------------------
	.section	.nv.shared.matmul_kernel,"aw",@nobits
	.sectionflags	@""
	.align	16
	.zero		1024


//--------------------- .nv.shared.reserved.0     --------------------------
	.section	.nv.shared.reserved.0,"aw",@nobits
	.weak		__nv_reservedSMEM_offset_0_alias
	.size		__nv_reservedSMEM_offset_0_alias, 0, 64
	.other		__nv_reservedSMEM_offset_0_alias,@"STO_CUDA_RESERVED_SHARED STV_DEFAULT"
__nv_reservedSMEM_offset_0_alias:
	.zero		0
	.zero		64


//--------------------- .nv.constant0.matmul_kernel --------------------------
	.section	.nv.constant0.matmul_kernel,"a",@progbits
	.sectionflags	@""
	.align	4
.nv.constant0.matmul_kernel:
	.zero		976


//--------------------- SYMBOLS --------------------------

	.type		.nv.reservedSmem.offset0,@object
	.size		.nv.reservedSmem.offset0,0x4
	.type		.nv.reservedSmem.cap,@object
	.size		.nv.reservedSmem.cap,0x4
